//
// Generated by NVIDIA NVVM Compiler
//
// Compiler Build ID: CL-36424714
// Cuda compilation tools, release 13.0, V13.0.88
// Based on NVVM 20.0.0
//

.version 9.0
.target sm_100
.address_size 64

	// .globl	_Z17find_index_kernelPdS_i
.extern .func  (.param .b32 func_retval0) vprintf
(
	.param .b64 vprintf_param_0,
	.param .b64 vprintf_param_1
)
;
// _ZZ25normalize_weights_kernel1PdiS_S_S_PiE10sumWeights has been demoted
// _ZZ25normalize_weights_kernel2PdS_S_PiiE2u1 has been demoted
.global .align 1 .b8 $str[8] = {105, 100, 120, 61, 37, 100, 10};

.visible .entry _Z17find_index_kernelPdS_i(
	.param .u64 .ptr .align 1 _Z17find_index_kernelPdS_i_param_0,
	.param .u64 .ptr .align 1 _Z17find_index_kernelPdS_i_param_1,
	.param .u32 _Z17find_index_kernelPdS_i_param_2
)
{
	.local .align 8 .b8 	__local_depot0[8];
	.reg .b64 	%SP;
	.reg .b64 	%SPL;
	.reg .pred 	%p<40>;
	.reg .b32 	%r<110>;
	.reg .b64 	%rd<24>;
	.reg .b64 	%fd<31>;

	mov.u64 	%SPL, __local_depot0;
	cvta.local.u64 	%SP, %SPL;
	ld.param.u64 	%rd9, [_Z17find_index_kernelPdS_i_param_0];
	ld.param.u64 	%rd8, [_Z17find_index_kernelPdS_i_param_1];
	ld.param.u32 	%r31, [_Z17find_index_kernelPdS_i_param_2];
	cvta.to.global.u64 	%rd1, %rd9;
	mov.u32 	%r32, %ctaid.x;
	mov.u32 	%r33, %ntid.x;
	mov.u32 	%r34, %tid.x;
	mad.lo.s32 	%r1, %r33, %r32, %r34;
	setp.ge.s32 	%p1, %r1, %r31;
	@%p1 bra 	$L__BB0_15;
	setp.lt.s32 	%p2, %r31, 1;
	mov.b32 	%r109, -1;
	@%p2 bra 	$L__BB0_14;
	cvta.to.global.u64 	%rd10, %rd8;
	mul.wide.s32 	%rd11, %r1, 8;
	add.s64 	%rd12, %rd10, %rd11;
	ld.global.f64 	%fd1, [%rd12];
	and.b32  	%r2, %r31, 15;
	setp.lt.u32 	%p3, %r31, 16;
	mov.b32 	%r109, -1;
	mov.b32 	%r101, 0;
	@%p3 bra 	$L__BB0_5;
	and.b32  	%r101, %r31, 2147483632;
	add.s64 	%rd22, %rd1, 64;
	mov.b32 	%r109, -1;
	mov.b32 	%r95, 0;
$L__BB0_4:
	.pragma "nounroll";
	ld.global.f64 	%fd2, [%rd22+-64];
	setp.ge.f64 	%p4, %fd2, %fd1;
	selp.b32 	%r41, %r95, %r109, %p4;
	ld.global.f64 	%fd3, [%rd22+-56];
	setp.ge.f64 	%p5, %fd3, %fd1;
	add.s32 	%r42, %r95, 1;
	selp.b32 	%r43, %r42, %r41, %p5;
	ld.global.f64 	%fd4, [%rd22+-48];
	setp.ge.f64 	%p6, %fd4, %fd1;
	add.s32 	%r44, %r95, 2;
	selp.b32 	%r45, %r44, %r43, %p6;
	ld.global.f64 	%fd5, [%rd22+-40];
	setp.ge.f64 	%p7, %fd5, %fd1;
	add.s32 	%r46, %r95, 3;
	selp.b32 	%r47, %r46, %r45, %p7;
	ld.global.f64 	%fd6, [%rd22+-32];
	setp.ge.f64 	%p8, %fd6, %fd1;
	add.s32 	%r48, %r95, 4;
	selp.b32 	%r49, %r48, %r47, %p8;
	ld.global.f64 	%fd7, [%rd22+-24];
	setp.ge.f64 	%p9, %fd7, %fd1;
	add.s32 	%r50, %r95, 5;
	selp.b32 	%r51, %r50, %r49, %p9;
	ld.global.f64 	%fd8, [%rd22+-16];
	setp.ge.f64 	%p10, %fd8, %fd1;
	add.s32 	%r52, %r95, 6;
	selp.b32 	%r53, %r52, %r51, %p10;
	ld.global.f64 	%fd9, [%rd22+-8];
	setp.ge.f64 	%p11, %fd9, %fd1;
	add.s32 	%r54, %r95, 7;
	selp.b32 	%r55, %r54, %r53, %p11;
	ld.global.f64 	%fd10, [%rd22];
	setp.ge.f64 	%p12, %fd10, %fd1;
	add.s32 	%r56, %r95, 8;
	selp.b32 	%r57, %r56, %r55, %p12;
	ld.global.f64 	%fd11, [%rd22+8];
	setp.ge.f64 	%p13, %fd11, %fd1;
	add.s32 	%r58, %r95, 9;
	selp.b32 	%r59, %r58, %r57, %p13;
	ld.global.f64 	%fd12, [%rd22+16];
	setp.ge.f64 	%p14, %fd12, %fd1;
	add.s32 	%r60, %r95, 10;
	selp.b32 	%r61, %r60, %r59, %p14;
	ld.global.f64 	%fd13, [%rd22+24];
	setp.ge.f64 	%p15, %fd13, %fd1;
	add.s32 	%r62, %r95, 11;
	selp.b32 	%r63, %r62, %r61, %p15;
	ld.global.f64 	%fd14, [%rd22+32];
	setp.ge.f64 	%p16, %fd14, %fd1;
	add.s32 	%r64, %r95, 12;
	selp.b32 	%r65, %r64, %r63, %p16;
	ld.global.f64 	%fd15, [%rd22+40];
	setp.ge.f64 	%p17, %fd15, %fd1;
	add.s32 	%r66, %r95, 13;
	selp.b32 	%r67, %r66, %r65, %p17;
	ld.global.f64 	%fd16, [%rd22+48];
	setp.ge.f64 	%p18, %fd16, %fd1;
	add.s32 	%r68, %r95, 14;
	selp.b32 	%r69, %r68, %r67, %p18;
	ld.global.f64 	%fd17, [%rd22+56];
	setp.ge.f64 	%p19, %fd17, %fd1;
	add.s32 	%r70, %r95, 15;
	selp.b32 	%r109, %r70, %r69, %p19;
	add.s64 	%rd22, %rd22, 128;
	add.s32 	%r95, %r95, 16;
	setp.ne.s32 	%p20, %r95, %r101;
	@%p20 bra 	$L__BB0_4;
$L__BB0_5:
	setp.eq.s32 	%p21, %r2, 0;
	@%p21 bra 	$L__BB0_14;
	and.b32  	%r11, %r31, 7;
	setp.lt.u32 	%p22, %r2, 8;
	@%p22 bra 	$L__BB0_8;
	mul.wide.u32 	%rd13, %r101, 8;
	add.s64 	%rd14, %rd1, %rd13;
	ld.global.f64 	%fd18, [%rd14];
	setp.ge.f64 	%p23, %fd18, %fd1;
	selp.b32 	%r72, %r101, %r109, %p23;
	add.s32 	%r73, %r101, 1;
	ld.global.f64 	%fd19, [%rd14+8];
	setp.ge.f64 	%p24, %fd19, %fd1;
	selp.b32 	%r74, %r73, %r72, %p24;
	add.s32 	%r75, %r101, 2;
	ld.global.f64 	%fd20, [%rd14+16];
	setp.ge.f64 	%p25, %fd20, %fd1;
	selp.b32 	%r76, %r75, %r74, %p25;
	add.s32 	%r77, %r101, 3;
	ld.global.f64 	%fd21, [%rd14+24];
	setp.ge.f64 	%p26, %fd21, %fd1;
	selp.b32 	%r78, %r77, %r76, %p26;
	add.s32 	%r79, %r101, 4;
	ld.global.f64 	%fd22, [%rd14+32];
	setp.ge.f64 	%p27, %fd22, %fd1;
	selp.b32 	%r80, %r79, %r78, %p27;
	add.s32 	%r81, %r101, 5;
	ld.global.f64 	%fd23, [%rd14+40];
	setp.ge.f64 	%p28, %fd23, %fd1;
	selp.b32 	%r82, %r81, %r80, %p28;
	add.s32 	%r83, %r101, 6;
	ld.global.f64 	%fd24, [%rd14+48];
	setp.ge.f64 	%p29, %fd24, %fd1;
	selp.b32 	%r84, %r83, %r82, %p29;
	add.s32 	%r85, %r101, 7;
	ld.global.f64 	%fd25, [%rd14+56];
	setp.ge.f64 	%p30, %fd25, %fd1;
	selp.b32 	%r109, %r85, %r84, %p30;
	add.s32 	%r101, %r101, 8;
$L__BB0_8:
	setp.eq.s32 	%p31, %r11, 0;
	@%p31 bra 	$L__BB0_14;
	and.b32  	%r17, %r31, 3;
	setp.lt.u32 	%p32, %r11, 4;
	@%p32 bra 	$L__BB0_11;
	mul.wide.u32 	%rd15, %r101, 8;
	add.s64 	%rd16, %rd1, %rd15;
	ld.global.f64 	%fd26, [%rd16];
	setp.ge.f64 	%p33, %fd26, %fd1;
	selp.b32 	%r87, %r101, %r109, %p33;
	add.s32 	%r88, %r101, 1;
	ld.global.f64 	%fd27, [%rd16+8];
	setp.ge.f64 	%p34, %fd27, %fd1;
	selp.b32 	%r89, %r88, %r87, %p34;
	add.s32 	%r90, %r101, 2;
	ld.global.f64 	%fd28, [%rd16+16];
	setp.ge.f64 	%p35, %fd28, %fd1;
	selp.b32 	%r91, %r90, %r89, %p35;
	add.s32 	%r92, %r101, 3;
	ld.global.f64 	%fd29, [%rd16+24];
	setp.ge.f64 	%p36, %fd29, %fd1;
	selp.b32 	%r109, %r92, %r91, %p36;
	add.s32 	%r101, %r101, 4;
$L__BB0_11:
	setp.eq.s32 	%p37, %r17, 0;
	@%p37 bra 	$L__BB0_14;
	mul.wide.u32 	%rd17, %r101, 8;
	add.s64 	%rd23, %rd1, %rd17;
	neg.s32 	%r106, %r17;
$L__BB0_13:
	.pragma "nounroll";
	ld.global.f64 	%fd30, [%rd23];
	setp.ge.f64 	%p38, %fd30, %fd1;
	selp.b32 	%r109, %r101, %r109, %p38;
	add.s32 	%r101, %r101, 1;
	add.s64 	%rd23, %rd23, 8;
	add.s32 	%r106, %r106, 1;
	setp.ne.s32 	%p39, %r106, 0;
	@%p39 bra 	$L__BB0_13;
$L__BB0_14:
	add.u64 	%rd18, %SP, 0;
	add.u64 	%rd19, %SPL, 0;
	st.local.u32 	[%rd19], %r109;
	mov.u64 	%rd20, $str;
	cvta.global.u64 	%rd21, %rd20;
	{ // callseq 0, 0
	.param .b64 param0;
	st.param.b64 	[param0], %rd21;
	.param .b64 param1;
	st.param.b64 	[param1], %rd18;
	.param .b32 retval0;
	call.uni (retval0), 
	vprintf, 
	(
	param0, 
	param1
	);
	ld.param.b32 	%r93, [retval0];
	} // callseq 0
$L__BB0_15:
	bar.sync 	0;
	ret;

}
	// .globl	_Z25normalize_weights_kernel1PdiS_S_S_Pi
.visible .entry _Z25normalize_weights_kernel1PdiS_S_S_Pi(
	.param .u64 .ptr .align 1 _Z25normalize_weights_kernel1PdiS_S_S_Pi_param_0,
	.param .u32 _Z25normalize_weights_kernel1PdiS_S_S_Pi_param_1,
	.param .u64 .ptr .align 1 _Z25normalize_weights_kernel1PdiS_S_S_Pi_param_2,
	.param .u64 .ptr .align 1 _Z25normalize_weights_kernel1PdiS_S_S_Pi_param_3,
	.param .u64 .ptr .align 1 _Z25normalize_weights_kernel1PdiS_S_S_Pi_param_4,
	.param .u64 .ptr .align 1 _Z25normalize_weights_kernel1PdiS_S_S_Pi_param_5
)
{
	.reg .pred 	%p<3>;
	.reg .b32 	%r<6>;
	.reg .b64 	%rd<7>;
	.reg .b64 	%fd<5>;
	// demoted variable
	.shared .align 8 .f64 _ZZ25normalize_weights_kernel1PdiS_S_S_PiE10sumWeights;
	ld.param.u64 	%rd1, [_Z25normalize_weights_kernel1PdiS_S_S_Pi_param_0];
	ld.param.u32 	%r2, [_Z25normalize_weights_kernel1PdiS_S_S_Pi_param_1];
	ld.param.u64 	%rd2, [_Z25normalize_weights_kernel1PdiS_S_S_Pi_param_2];
	mov.u32 	%r3, %ctaid.x;
	mov.u32 	%r4, %ntid.x;
	mov.u32 	%r5, %tid.x;
	mad.lo.s32 	%r1, %r4, %r3, %r5;
	setp.ne.s32 	%p1, %r5, 0;
	@%p1 bra 	$L__BB1_2;
	cvta.to.global.u64 	%rd3, %rd2;
	ld.global.f64 	%fd1, [%rd3];
	st.shared.f64 	[_ZZ25normalize_weights_kernel1PdiS_S_S_PiE10sumWeights], %fd1;
$L__BB1_2:
	bar.sync 	0;
	setp.ge.s32 	%p2, %r1, %r2;
	@%p2 bra 	$L__BB1_4;
	cvta.to.global.u64 	%rd4, %rd1;
	mul.wide.s32 	%rd5, %r1, 8;
	add.s64 	%rd6, %rd4, %rd5;
	ld.global.f64 	%fd2, [%rd6];
	ld.shared.f64 	%fd3, [_ZZ25normalize_weights_kernel1PdiS_S_S_PiE10sumWeights];
	div.rn.f64 	%fd4, %fd2, %fd3;
	st.global.f64 	[%rd6], %fd4;
$L__BB1_4:
	ret;

}
	// .globl	_Z25normalize_weights_kernel2PdS_S_Pii
.visible .entry _Z25normalize_weights_kernel2PdS_S_Pii(
	.param .u64 .ptr .align 1 _Z25normalize_weights_kernel2PdS_S_Pii_param_0,
	.param .u64 .ptr .align 1 _Z25normalize_weights_kernel2PdS_S_Pii_param_1,
	.param .u64 .ptr .align 1 _Z25normalize_weights_kernel2PdS_S_Pii_param_2,
	.param .u64 .ptr .align 1 _Z25normalize_weights_kernel2PdS_S_Pii_param_3,
	.param .u32 _Z25normalize_weights_kernel2PdS_S_Pii_param_4
)
{
	.reg .pred 	%p<4>;
	.reg .b32 	%r<6>;
	.reg .b64 	%rd<6>;
	.reg .b64 	%fd<7>;
	// demoted variable
	.shared .align 8 .f64 _ZZ25normalize_weights_kernel2PdS_S_PiiE2u1;
	ld.param.u64 	%rd2, [_Z25normalize_weights_kernel2PdS_S_Pii_param_2];
	ld.param.u32 	%r3, [_Z25normalize_weights_kernel2PdS_S_Pii_param_4];
	cvta.to.global.u64 	%rd1, %rd2;
	mov.u32 	%r4, %ctaid.x;
	mov.u32 	%r5, %ntid.x;
	mov.u32 	%r1, %tid.x;
	mad.lo.s32 	%r2, %r5, %r4, %r1;
	setp.ne.s32 	%p1, %r2, 0;
	@%p1 bra 	$L__BB2_2;
	mov.b64 	%rd3, 0;
	st.global.u64 	[%rd1], %rd3;
$L__BB2_2:
	bar.sync 	0;
	setp.ne.s32 	%p2, %r1, 0;
	@%p2 bra 	$L__BB2_4;
	ld.global.f64 	%fd1, [%rd1];
	st.shared.f64 	[_ZZ25normalize_weights_kernel2PdS_S_PiiE2u1], %fd1;
$L__BB2_4:
	bar.sync 	0;
	setp.ge.s32 	%p3, %r2, %r3;
	@%p3 bra 	$L__BB2_6;
	ld.shared.f64 	%fd2, [_ZZ25normalize_weights_kernel2PdS_S_PiiE2u1];
	cvt.rn.f64.s32 	%fd3, %r2;
	cvt.rn.f64.s32 	%fd4, %r3;
	div.rn.f64 	%fd5, %fd3, %fd4;
	add.f64 	%fd6, %fd5, %fd2;
	mul.wide.s32 	%rd4, %r2, 8;
	add.s64 	%rd5, %rd1, %rd4;
	st.global.f64 	[%rd5], %fd6;
$L__BB2_6:
	ret;

}
	// .globl	_Z17likelihood_kernelPdS_S_S_S_PiS0_S_PhS_S_iiiiiiS0_S_
.visible .entry _Z17likelihood_kernelPdS_S_S_S_PiS0_S_PhS_S_iiiiiiS0_S_(
	.param .u64 .ptr .align 1 _Z17likelihood_kernelPdS_S_S_S_PiS0_S_PhS_S_iiiiiiS0_S__param_0,
	.param .u64 .ptr .align 1 _Z17likelihood_kernelPdS_S_S_S_PiS0_S_PhS_S_iiiiiiS0_S__param_1,
	.param .u64 .ptr .align 1 _Z17likelihood_kernelPdS_S_S_S_PiS0_S_PhS_S_iiiiiiS0_S__param_2,
	.param .u64 .ptr .align 1 _Z17likelihood_kernelPdS_S_S_S_PiS0_S_PhS_S_iiiiiiS0_S__param_3,
	.param .u64 .ptr .align 1 _Z17likelihood_kernelPdS_S_S_S_PiS0_S_PhS_S_iiiiiiS0_S__param_4,
	.param .u64 .ptr .align 1 _Z17likelihood_kernelPdS_S_S_S_PiS0_S_PhS_S_iiiiiiS0_S__param_5,
	.param .u64 .ptr .align 1 _Z17likelihood_kernelPdS_S_S_S_PiS0_S_PhS_S_iiiiiiS0_S__param_6,
	.param .u64 .ptr .align 1 _Z17likelihood_kernelPdS_S_S_S_PiS0_S_PhS_S_iiiiiiS0_S__param_7,
	.param .u64 .ptr .align 1 _Z17likelihood_kernelPdS_S_S_S_PiS0_S_PhS_S_iiiiiiS0_S__param_8,
	.param .u64 .ptr .align 1 _Z17likelihood_kernelPdS_S_S_S_PiS0_S_PhS_S_iiiiiiS0_S__param_9,
	.param .u64 .ptr .align 1 _Z17likelihood_kernelPdS_S_S_S_PiS0_S_PhS_S_iiiiiiS0_S__param_10,
	.param .u32 _Z17likelihood_kernelPdS_S_S_S_PiS0_S_PhS_S_iiiiiiS0_S__param_11,
	.param .u32 _Z17likelihood_kernelPdS_S_S_S_PiS0_S_PhS_S_iiiiiiS0_S__param_12,
	.param .u32 _Z17likelihood_kernelPdS_S_S_S_PiS0_S_PhS_S_iiiiiiS0_S__param_13,
	.param .u32 _Z17likelihood_kernelPdS_S_S_S_PiS0_S_PhS_S_iiiiiiS0_S__param_14,
	.param .u32 _Z17likelihood_kernelPdS_S_S_S_PiS0_S_PhS_S_iiiiiiS0_S__param_15,
	.param .u32 _Z17likelihood_kernelPdS_S_S_S_PiS0_S_PhS_S_iiiiiiS0_S__param_16,
	.param .u64 .ptr .align 1 _Z17likelihood_kernelPdS_S_S_S_PiS0_S_PhS_S_iiiiiiS0_S__param_17,
	.param .u64 .ptr .align 1 _Z17likelihood_kernelPdS_S_S_S_PiS0_S_PhS_S_iiiiiiS0_S__param_18
)
{
	.reg .pred 	%p<2>;
	.reg .b32 	%r<3>;
	.reg .b64 	%rd<7>;
	.reg .b64 	%fd<2>;

	ld.param.u64 	%rd1, [_Z17likelihood_kernelPdS_S_S_S_PiS0_S_PhS_S_iiiiiiS0_S__param_10];
	ld.param.u64 	%rd2, [_Z17likelihood_kernelPdS_S_S_S_PiS0_S_PhS_S_iiiiiiS0_S__param_18];
	mov.u32 	%r1, %tid.x;
	setp.ne.s32 	%p1, %r1, 0;
	@%p1 bra 	$L__BB3_2;
	cvta.to.global.u64 	%rd3, %rd1;
	cvta.to.global.u64 	%rd4, %rd2;
	ld.global.f64 	%fd1, [%rd3];
	mov.u32 	%r2, %ctaid.x;
	mul.wide.u32 	%rd5, %r2, 8;
	add.s64 	%rd6, %rd4, %rd5;
	st.global.f64 	[%rd6], %fd1;
$L__BB3_2:
	ret;

}


// ===== COMPILED SASS (sm_100) =====

	.target	sm_100

	.elftype	@"ET_EXEC"


//--------------------- .note.nv.tkinfo           --------------------------
	.section	.note.nv.tkinfo,"",@"SHT_NOTE"
	.sectionflags	@"SHF_NOTE_NV_TKINFO"
	.tkinfo
        /*0018*/ 	.word	0x00000002
        /*0030*/ 	.string	""
        /*0030*/ 	.string	"ptxas"
        /*0030*/ 	.string	"Cuda compilation tools, release 13.0, V13.0.88"
        /*0030*/ 	.string	"Build cuda_13.0.r13.0/compiler.36424714_0"
        /*0030*/ 	.string	"-arch sm_100 -m 64 "



//--------------------- .note.nv.cuinfo           --------------------------
	.section	.note.nv.cuinfo,"",@"SHT_NOTE"
	.sectionflags	@"SHF_NOTE_NV_CUINFO"
        /*0018*/ 	.short	0x0002
        /*001a*/ 	.short	0x0064
        /*001c*/ 	.short	0x0082
	.zero		2


//--------------------- .nv.info                  --------------------------
	.section	.nv.info,"",@"SHT_CUDA_INFO"
	.align	4


	//----- nvinfo : EIATTR_REGCOUNT
	.align		4
        /*0000*/ 	.byte	0x04, 0x2f
        /*0002*/ 	.short	(.L_2 - .L_1)
	.align		4
.L_1:
        /*0004*/ 	.word	index@(_Z17find_index_kernelPdS_i)
        /*0008*/ 	.word	0x0000001c


	//----- nvinfo : EIATTR_FRAME_SIZE
	.align		4
.L_2:
        /*000c*/ 	.byte	0x04, 0x11
        /*000e*/ 	.short	(.L_4 - .L_3)
	.align		4
.L_3:
        /*0010*/ 	.word	index@(_Z17find_index_kernelPdS_i)
        /*0014*/ 	.word	0x00000008


	//----- nvinfo : EIATTR_REGCOUNT
	.align		4
.L_4:
        /*0018*/ 	.byte	0x04, 0x2f
        /*001a*/ 	.short	(.L_6 - .L_5)
	.align		4
.L_5:
        /*001c*/ 	.word	index@(_Z25normalize_weights_kernel1PdiS_S_S_Pi)
        /*0020*/ 	.word	0x0000001a


	//----- nvinfo : EIATTR_FRAME_SIZE
	.align		4
.L_6:
        /*0024*/ 	.byte	0x04, 0x11
        /*0026*/ 	.short	(.L_8 - .L_7)
	.align		4
.L_7:
        /*0028*/ 	.word	index@($__internal_1_$__cuda_sm20_div_rn_f64_full)
        /*002c*/ 	.word	0x00000000


	//----- nvinfo : EIATTR_FRAME_SIZE
	.align		4
.L_8:
        /*0030*/ 	.byte	0x04, 0x11
        /*0032*/ 	.short	(.L_10 - .L_9)
	.align		4
.L_9:
        /*0034*/ 	.word	index@(_Z25normalize_weights_kernel1PdiS_S_S_Pi)
        /*0038*/ 	.word	0x00000000


	//----- nvinfo : EIATTR_REGCOUNT
	.align		4
.L_10:
        /*003c*/ 	.byte	0x04, 0x2f
        /*003e*/ 	.short	(.L_12 - .L_11)
	.align		4
.L_11:
        /*0040*/ 	.word	index@(_Z25normalize_weights_kernel2PdS_S_Pii)
        /*0044*/ 	.word	0x0000001b


	//----- nvinfo : EIATTR_FRAME_SIZE
	.align		4
.L_12:
        /*0048*/ 	.byte	0x04, 0x11
        /*004a*/ 	.short	(.L_14 - .L_13)
	.align		4
.L_13:
        /*004c*/ 	.word	index@($__internal_0_$__cuda_sm20_div_rn_f64_full)
        /*0050*/ 	.word	0x00000000


	//----- nvinfo : EIATTR_FRAME_SIZE
	.align		4
.L_14:
        /*0054*/ 	.byte	0x04, 0x11
        /*0056*/ 	.short	(.L_16 - .L_15)
	.align		4
.L_15:
        /*0058*/ 	.word	index@(_Z25normalize_weights_kernel2PdS_S_Pii)
        /*005c*/ 	.word	0x00000000


	//----- nvinfo : EIATTR_REGCOUNT
	.align		4
.L_16:
        /*0060*/ 	.byte	0x04, 0x2f
        /*0062*/ 	.short	(.L_18 - .L_17)
	.align		4
.L_17:
        /*0064*/ 	.word	index@(_Z17likelihood_kernelPdS_S_S_S_PiS0_S_PhS_S_iiiiiiS0_S_)
        /*0068*/ 	.word	0x0000000a


	//----- nvinfo : EIATTR_FRAME_SIZE
	.align		4
.L_18:
        /*006c*/ 	.byte	0x04, 0x11
        /*006e*/ 	.short	(.L_20 - .L_19)
	.align		4
.L_19:
        /*0070*/ 	.word	index@(_Z17likelihood_kernelPdS_S_S_S_PiS0_S_PhS_S_iiiiiiS0_S_)
        /*0074*/ 	.word	0x00000000


	//----- nvinfo : EIATTR_MIN_STACK_SIZE
	.align		4
.L_20:
        /*0078*/ 	.byte	0x04, 0x12
        /*007a*/ 	.short	(.L_22 - .L_21)
	.align		4
.L_21:
        /*007c*/ 	.word	index@(_Z17likelihood_kernelPdS_S_S_S_PiS0_S_PhS_S_iiiiiiS0_S_)
        /*0080*/ 	.word	0x00000000


	//----- nvinfo : EIATTR_MIN_STACK_SIZE
	.align		4
.L_22:
        /*0084*/ 	.byte	0x04, 0x12
        /*0086*/ 	.short	(.L_24 - .L_23)
	.align		4
.L_23:
        /*0088*/ 	.word	index@(_Z25normalize_weights_kernel2PdS_S_Pii)
        /*008c*/ 	.word	0x00000000


	//----- nvinfo : EIATTR_MIN_STACK_SIZE
	.align		4
.L_24:
        /*0090*/ 	.byte	0x04, 0x12
        /*0092*/ 	.short	(.L_26 - .L_25)
	.align		4
.L_25:
        /*0094*/ 	.word	index@(_Z25normalize_weights_kernel1PdiS_S_S_Pi)
        /*0098*/ 	.word	0x00000000


	//----- nvinfo : EIATTR_MIN_STACK_SIZE
	.align		4
.L_26:
        /*009c*/ 	.byte	0x04, 0x12
        /*009e*/ 	.short	(.L_28 - .L_27)
	.align		4
.L_27:
        /*00a0*/ 	.word	index@(_Z17find_index_kernelPdS_i)
        /*00a4*/ 	.word	0x00000008
.L_28:


//--------------------- .nv.compat                --------------------------
	.section	.nv.compat,"",@"SHT_CUDA_COMPAT_INFO"
	.align	4
        /*0000*/ 	.byte	0x02, 0x09, 0x00, 0x00, 0x02, 0x02, 0x01, 0x00, 0x02, 0x05, 0x05, 0x00, 0x03, 0x07, 0x01, 0x01
        /*0010*/ 	.byte	0x02, 0x03, 0x00, 0x00, 0x02, 0x06, 0x01, 0x00, 0x04, 0x0b, 0x08, 0x00, 0x01, 0x00, 0x00, 0x00
        /*0020*/ 	.byte	0x00, 0x00, 0x00, 0x00


//--------------------- .nv.info._Z17likelihood_kernelPdS_S_S_S_PiS0_S_PhS_S_iiiiiiS0_S_ --------------------------
	.section	.nv.info._Z17likelihood_kernelPdS_S_S_S_PiS0_S_PhS_S_iiiiiiS0_S_,"",@"SHT_CUDA_INFO"
	.sectionflags	@""
	.align	4


	//----- nvinfo : EIATTR_CUDA_API_VERSION
	.align		4
        /*0000*/ 	.byte	0x04, 0x37
        /*0002*/ 	.short	(.L_30 - .L_29)
.L_29:
        /*0004*/ 	.word	0x00000082


	//----- nvinfo : EIATTR_KPARAM_INFO
	.align		4
.L_30:
        /*0008*/ 	.byte	0x04, 0x17
        /*000a*/ 	.short	(.L_32 - .L_31)
.L_31:
        /*000c*/ 	.word	0x00000000
        /*0010*/ 	.short	0x0012
        /*0012*/ 	.short	0x0078
        /*0014*/ 	.byte	0x00, 0xf5, 0x21, 0x00


	//----- nvinfo : EIATTR_KPARAM_INFO
	.align		4
.L_32:
        /*0018*/ 	.byte	0x04, 0x17
        /*001a*/ 	.short	(.L_34 - .L_33)
.L_33:
        /*001c*/ 	.word	0x00000000
        /*0020*/ 	.short	0x0011
        /*0022*/ 	.short	0x0070
        /*0024*/ 	.byte	0x00, 0xf5, 0x21, 0x00


	//----- nvinfo : EIATTR_KPARAM_INFO
	.align		4
.L_34:
        /*0028*/ 	.byte	0x04, 0x17
        /*002a*/ 	.short	(.L_36 - .L_35)
.L_35:
        /*002c*/ 	.word	0x00000000
        /*0030*/ 	.short	0x0010
        /*0032*/ 	.short	0x006c
        /*0034*/ 	.byte	0x00, 0xf0, 0x11, 0x00


	//----- nvinfo : EIATTR_KPARAM_INFO
	.align		4
.L_36:
        /*0038*/ 	.byte	0x04, 0x17
        /*003a*/ 	.short	(.L_38 - .L_37)
.L_37:
        /*003c*/ 	.word	0x00000000
        /*0040*/ 	.short	0x000f
        /*0042*/ 	.short	0x0068
        /*0044*/ 	.byte	0x00, 0xf0, 0x11, 0x00


	//----- nvinfo : EIATTR_KPARAM_INFO
	.align		4
.L_38:
        /*0048*/ 	.byte	0x04, 0x17
        /*004a*/ 	.short	(.L_40 - .L_39)
.L_39:
        /*004c*/ 	.word	0x00000000
        /*0050*/ 	.short	0x000e
        /*0052*/ 	.short	0x0064
        /*0054*/ 	.byte	0x00, 0xf0, 0x11, 0x00


	//----- nvinfo : EIATTR_KPARAM_INFO
	.align		4
.L_40:
        /*0058*/ 	.byte	0x04, 0x17
        /*005a*/ 	.short	(.L_42 - .L_41)
.L_41:
        /*005c*/ 	.word	0x00000000
        /*0060*/ 	.short	0x000d
        /*0062*/ 	.short	0x0060
        /*0064*/ 	.byte	0x00, 0xf0, 0x11, 0x00


	//----- nvinfo : EIATTR_KPARAM_INFO
	.align		4
.L_42:
        /*0068*/ 	.byte	0x04, 0x17
        /*006a*/ 	.short	(.L_44 - .L_43)
.L_43:
        /*006c*/ 	.word	0x00000000
        /*0070*/ 	.short	0x000c
        /*0072*/ 	.short	0x005c
        /*0074*/ 	.byte	0x00, 0xf0, 0x11, 0x00


	//----- nvinfo : EIATTR_KPARAM_INFO
	.align		4
.L_44:
        /*0078*/ 	.byte	0x04, 0x17
        /*007a*/ 	.short	(.L_46 - .L_45)
.L_45:
        /*007c*/ 	.word	0x00000000
        /*0080*/ 	.short	0x000b
        /*0082*/ 	.short	0x0058
        /*0084*/ 	.byte	0x00, 0xf0, 0x11, 0x00


	//----- nvinfo : EIATTR_KPARAM_INFO
	.align		4
.L_46:
        /*0088*/ 	.byte	0x04, 0x17
        /*008a*/ 	.short	(.L_48 - .L_47)
.L_47:
        /*008c*/ 	.word	0x00000000
        /*0090*/ 	.short	0x000a
        /*0092*/ 	.short	0x0050
        /*0094*/ 	.byte	0x00, 0xf5, 0x21, 0x00


	//----- nvinfo : EIATTR_KPARAM_INFO
	.align		4
.L_48:
        /*0098*/ 	.byte	0x04, 0x17
        /*009a*/ 	.short	(.L_50 - .L_49)
.L_49:
        /*009c*/ 	.word	0x00000000
        /*00a0*/ 	.short	0x0009
        /*00a2*/ 	.short	0x0048
        /*00a4*/ 	.byte	0x00, 0xf5, 0x21, 0x00


	//----- nvinfo : EIATTR_KPARAM_INFO
	.align		4
.L_50:
        /*00a8*/ 	.byte	0x04, 0x17
        /*00aa*/ 	.short	(.L_52 - .L_51)
.L_51:
        /*00ac*/ 	.word	0x00000000
        /*00b0*/ 	.short	0x0008
        /*00b2*/ 	.short	0x0040
        /*00b4*/ 	.byte	0x00, 0xf5, 0x21, 0x00


	//----- nvinfo : EIATTR_KPARAM_INFO
	.align		4
.L_52:
        /*00b8*/ 	.byte	0x04, 0x17
        /*00ba*/ 	.short	(.L_54 - .L_53)
.L_53:
        /*00bc*/ 	.word	0x00000000
        /*00c0*/ 	.short	0x0007
        /*00c2*/ 	.short	0x0038
        /*00c4*/ 	.byte	0x00, 0xf5, 0x21, 0x00


	//----- nvinfo : EIATTR_KPARAM_INFO
	.align		4
.L_54:
        /*00c8*/ 	.byte	0x04, 0x17
        /*00ca*/ 	.short	(.L_56 - .L_55)
.L_55:
        /*00cc*/ 	.word	0x00000000
        /*00d0*/ 	.short	0x0006
        /*00d2*/ 	.short	0x0030
        /*00d4*/ 	.byte	0x00, 0xf5, 0x21, 0x00


	//----- nvinfo : EIATTR_KPARAM_INFO
	.align		4
.L_56:
        /*00d8*/ 	.byte	0x04, 0x17
        /*00da*/ 	.short	(.L_58 - .L_57)
.L_57:
        /*00dc*/ 	.word	0x00000000
        /*00e0*/ 	.short	0x0005
        /*00e2*/ 	.short	0x0028
        /*00e4*/ 	.byte	0x00, 0xf5, 0x21, 0x00


	//----- nvinfo : EIATTR_KPARAM_INFO
	.align		4
.L_58:
        /*00e8*/ 	.byte	0x04, 0x17
        /*00ea*/ 	.short	(.L_60 - .L_59)
.L_59:
        /*00ec*/ 	.word	0x00000000
        /*00f0*/ 	.short	0x0004
        /*00f2*/ 	.short	0x0020
        /*00f4*/ 	.byte	0x00, 0xf5, 0x21, 0x00


	//----- nvinfo : EIATTR_KPARAM_INFO
	.align		4
.L_60:
        /*00f8*/ 	.byte	0x04, 0x17
        /*00fa*/ 	.short	(.L_62 - .L_61)
.L_61:
        /*00fc*/ 	.word	0x00000000
        /*0100*/ 	.short	0x0003
        /*0102*/ 	.short	0x0018
        /*0104*/ 	.byte	0x00, 0xf5, 0x21, 0x00


	//----- nvinfo : EIATTR_KPARAM_INFO
	.align		4
.L_62:
        /*0108*/ 	.byte	0x04, 0x17
        /*010a*/ 	.short	(.L_64 - .L_63)
.L_63:
        /*010c*/ 	.word	0x00000000
        /*0110*/ 	.short	0x0002
        /*0112*/ 	.short	0x0010
        /*0114*/ 	.byte	0x00, 0xf5, 0x21, 0x00


	//----- nvinfo : EIATTR_KPARAM_INFO
	.align		4
.L_64:
        /*0118*/ 	.byte	0x04, 0x17
        /*011a*/ 	.short	(.L_66 - .L_65)
.L_65:
        /*011c*/ 	.word	0x00000000
        /*0120*/ 	.short	0x0001
        /*0122*/ 	.short	0x0008
        /*0124*/ 	.byte	0x00, 0xf5, 0x21, 0x00


	//----- nvinfo : EIATTR_KPARAM_INFO
	.align		4
.L_66:
        /*0128*/ 	.byte	0x04, 0x17
        /*012a*/ 	.short	(.L_68 - .L_67)
.L_67:
        /*012c*/ 	.word	0x00000000
        /*0130*/ 	.short	0x0000
        /*0132*/ 	.short	0x0000
        /*0134*/ 	.byte	0x00, 0xf5, 0x21, 0x00


	//----- nvinfo : EIATTR_SPARSE_MMA_MASK
	.align		4
.L_68:
        /*0138*/ 	.byte	0x03, 0x50
        /*013a*/ 	.short	0x0000


	//----- nvinfo : EIATTR_MAXREG_COUNT
	.align		4
        /*013c*/ 	.byte	0x03, 0x1b
        /*013e*/ 	.short	0x00ff


	//----- nvinfo : EIATTR_MERCURY_ISA_VERSION
	.align		4
        /*0140*/ 	.byte	0x03, 0x5f
        /*0142*/ 	.short	0x0101


	//----- nvinfo : EIATTR_VRC_CTA_INIT_COUNT
	.align		4
        /*0144*/ 	.byte	0x02, 0x4a
	.zero		1
	.zero		1


	//----- nvinfo : EIATTR_EXIT_INSTR_OFFSETS
	.align		4
        /*0148*/ 	.byte	0x04, 0x1c
        /*014a*/ 	.short	(.L_70 - .L_69)


	//   ....[0]....
.L_69:
        /*014c*/ 	.word	0x00000030


	//   ....[1]....
        /*0150*/ 	.word	0x000000b0


	//----- nvinfo : EIATTR_CBANK_PARAM_SIZE
	.align		4
.L_70:
        /*0154*/ 	.byte	0x03, 0x19
        /*0156*/ 	.short	0x0080


	//----- nvinfo : EIATTR_PARAM_CBANK
	.align		4
        /*0158*/ 	.byte	0x04, 0x0a
        /*015a*/ 	.short	(.L_72 - .L_71)
	.align		4
.L_71:
        /*015c*/ 	.word	index@(.nv.constant0._Z17likelihood_kernelPdS_S_S_S_PiS0_S_PhS_S_iiiiiiS0_S_)
        /*0160*/ 	.short	0x0380
        /*0162*/ 	.short	0x0080


	//----- nvinfo : EIATTR_SW_WAR
	.align		4
.L_72:
        /*0164*/ 	.byte	0x04, 0x36
        /*0166*/ 	.short	(.L_74 - .L_73)
.L_73:
        /*0168*/ 	.word	0x00000008
.L_74:


//--------------------- .nv.info._Z25normalize_weights_kernel2PdS_S_Pii --------------------------
	.section	.nv.info._Z25normalize_weights_kernel2PdS_S_Pii,"",@"SHT_CUDA_INFO"
	.sectionflags	@""
	.align	4


	//----- nvinfo : EIATTR_CUDA_API_VERSION
	.align		4
        /*0000*/ 	.byte	0x04, 0x37
        /*0002*/ 	.short	(.L_76 - .L_75)
.L_75:
        /*0004*/ 	.word	0x00000082


	//----- nvinfo : EIATTR_KPARAM_INFO
	.align		4
.L_76:
        /*0008*/ 	.byte	0x04, 0x17
        /*000a*/ 	.short	(.L_78 - .L_77)
.L_77:
        /*000c*/ 	.word	0x00000000
        /*0010*/ 	.short	0x0004
        /*0012*/ 	.short	0x0020
        /*0014*/ 	.byte	0x00, 0xf0, 0x11, 0x00


	//----- nvinfo : EIATTR_KPARAM_INFO
	.align		4
.L_78:
        /*0018*/ 	.byte	0x04, 0x17
        /*001a*/ 	.short	(.L_80 - .L_79)
.L_79:
        /*001c*/ 	.word	0x00000000
        /*0020*/ 	.short	0x0003
        /*0022*/ 	.short	0x0018
        /*0024*/ 	.byte	0x00, 0xf5, 0x21, 0x00


	//----- nvinfo : EIATTR_KPARAM_INFO
	.align		4
.L_80:
        /*0028*/ 	.byte	0x04, 0x17
        /*002a*/ 	.short	(.L_82 - .L_81)
.L_81:
        /*002c*/ 	.word	0x00000000
        /*0030*/ 	.short	0x0002
        /*0032*/ 	.short	0x0010
        /*0034*/ 	.byte	0x00, 0xf5, 0x21, 0x00


	//----- nvinfo : EIATTR_KPARAM_INFO
	.align		4
.L_82:
        /*0038*/ 	.byte	0x04, 0x17
        /*003a*/ 	.short	(.L_84 - .L_83)
.L_83:
        /*003c*/ 	.word	0x00000000
        /*0040*/ 	.short	0x0001
        /*0042*/ 	.short	0x0008
        /*0044*/ 	.byte	0x00, 0xf5, 0x21, 0x00


	//----- nvinfo : EIATTR_KPARAM_INFO
	.align		4
.L_84:
        /*0048*/ 	.byte	0x04, 0x17
        /*004a*/ 	.short	(.L_86 - .L_85)
.L_85:
        /*004c*/ 	.word	0x00000000
        /*0050*/ 	.short	0x0000
        /*0052*/ 	.short	0x0000
        /*0054*/ 	.byte	0x00, 0xf5, 0x21, 0x00


	//----- nvinfo : EIATTR_SPARSE_MMA_MASK
	.align		4
.L_86:
        /*0058*/ 	.byte	0x03, 0x50
        /*005a*/ 	.short	0x0000


	//----- nvinfo : EIATTR_MAXREG_COUNT
	.align		4
        /*005c*/ 	.byte	0x03, 0x1b
        /*005e*/ 	.short	0x00ff


	//----- nvinfo : EIATTR_NUM_BARRIERS
	.align		4
        /*0060*/ 	.byte	0x02, 0x4c
        /*0062*/ 	.byte	0x01
	.zero		1


	//----- nvinfo : EIATTR_MERCURY_ISA_VERSION
	.align		4
        /*0064*/ 	.byte	0x03, 0x5f
        /*0066*/ 	.short	0x0101


	//----- nvinfo : EIATTR_VRC_CTA_INIT_COUNT
	.align		4
        /*0068*/ 	.byte	0x02, 0x4a
	.zero		1
	.zero		1


	//----- nvinfo : EIATTR_EXIT_INSTR_OFFSETS
	.align		4
        /*006c*/ 	.byte	0x04, 0x1c
        /*006e*/ 	.short	(.L_88 - .L_87)


	//   ....[0]....
.L_87:
        /*0070*/ 	.word	0x00000170


	//   ....[1]....
        /*0074*/ 	.word	0x00000340


	//----- nvinfo : EIATTR_CRS_STACK_SIZE
	.align		4
.L_88:
        /*0078*/ 	.byte	0x04, 0x1e
        /*007a*/ 	.short	(.L_90 - .L_89)
.L_89:
        /*007c*/ 	.word	0x00000000


	//----- nvinfo : EIATTR_CBANK_PARAM_SIZE
	.align		4
.L_90:
        /*0080*/ 	.byte	0x03, 0x19
        /*0082*/ 	.short	0x0024


	//----- nvinfo : EIATTR_PARAM_CBANK
	.align		4
        /*0084*/ 	.byte	0x04, 0x0a
        /*0086*/ 	.short	(.L_92 - .L_91)
	.align		4
.L_91:
        /*0088*/ 	.word	index@(.nv.constant0._Z25normalize_weights_kernel2PdS_S_Pii)
        /*008c*/ 	.short	0x0380
        /*008e*/ 	.short	0x0024


	//----- nvinfo : EIATTR_SW_WAR
	.align		4
.L_92:
        /*0090*/ 	.byte	0x04, 0x36
        /*0092*/ 	.short	(.L_94 - .L_93)
.L_93:
        /*0094*/ 	.word	0x00000008
.L_94:


//--------------------- .nv.info._Z25normalize_weights_kernel1PdiS_S_S_Pi --------------------------
	.section	.nv.info._Z25normalize_weights_kernel1PdiS_S_S_Pi,"",@"SHT_CUDA_INFO"
	.sectionflags	@""
	.align	4


	//----- nvinfo : EIATTR_CUDA_API_VERSION
	.align		4
        /*0000*/ 	.byte	0x04, 0x37
        /*0002*/ 	.short	(.L_96 - .L_95)
.L_95:
        /*0004*/ 	.word	0x00000082


	//----- nvinfo : EIATTR_KPARAM_INFO
	.align		4
.L_96:
        /*0008*/ 	.byte	0x04, 0x17
        /*000a*/ 	.short	(.L_98 - .L_97)
.L_97:
        /*000c*/ 	.word	0x00000000
        /*0010*/ 	.short	0x0005
        /*0012*/ 	.short	0x0028
        /*0014*/ 	.byte	0x00, 0xf5, 0x21, 0x00


	//----- nvinfo : EIATTR_KPARAM_INFO
	.align		4
.L_98:
        /*0018*/ 	.byte	0x04, 0x17
        /*001a*/ 	.short	(.L_100 - .L_99)
.L_99:
        /*001c*/ 	.word	0x00000000
        /*0020*/ 	.short	0x0004
        /*0022*/ 	.short	0x0020
        /*0024*/ 	.byte	0x00, 0xf5, 0x21, 0x00


	//----- nvinfo : EIATTR_KPARAM_INFO
	.align		4
.L_100:
        /*0028*/ 	.byte	0x04, 0x17
        /*002a*/ 	.short	(.L_102 - .L_101)
.L_101:
        /*002c*/ 	.word	0x00000000
        /*0030*/ 	.short	0x0003
        /*0032*/ 	.short	0x0018
        /*0034*/ 	.byte	0x00, 0xf5, 0x21, 0x00


	//----- nvinfo : EIATTR_KPARAM_INFO
	.align		4
.L_102:
        /*0038*/ 	.byte	0x04, 0x17
        /*003a*/ 	.short	(.L_104 - .L_103)
.L_103:
        /*003c*/ 	.word	0x00000000
        /*0040*/ 	.short	0x0002
        /*0042*/ 	.short	0x0010
        /*0044*/ 	.byte	0x00, 0xf5, 0x21, 0x00


	//----- nvinfo : EIATTR_KPARAM_INFO
	.align		4
.L_104:
        /*0048*/ 	.byte	0x04, 0x17
        /*004a*/ 	.short	(.L_106 - .L_105)
.L_105:
        /*004c*/ 	.word	0x00000000
        /*0050*/ 	.short	0x0001
        /*0052*/ 	.short	0x0008
        /*0054*/ 	.byte	0x00, 0xf0, 0x11, 0x00


	//----- nvinfo : EIATTR_KPARAM_INFO
	.align		4
.L_106:
        /*0058*/ 	.byte	0x04, 0x17
        /*005a*/ 	.short	(.L_108 - .L_107)
.L_107:
        /*005c*/ 	.word	0x00000000
        /*0060*/ 	.short	0x0000
        /*0062*/ 	.short	0x0000
        /*0064*/ 	.byte	0x00, 0xf5, 0x21, 0x00


	//----- nvinfo : EIATTR_SPARSE_MMA_MASK
	.align		4
.L_108:
        /*0068*/ 	.byte	0x03, 0x50
        /*006a*/ 	.short	0x0000


	//----- nvinfo : EIATTR_MAXREG_COUNT
	.align		4
        /*006c*/ 	.byte	0x03, 0x1b
        /*006e*/ 	.short	0x00ff


	//----- nvinfo : EIATTR_NUM_BARRIERS
	.align		4
        /*0070*/ 	.byte	0x02, 0x4c
        /*0072*/ 	.byte	0x01
	.zero		1


	//----- nvinfo : EIATTR_MERCURY_ISA_VERSION
	.align		4
        /*0074*/ 	.byte	0x03, 0x5f
        /*0076*/ 	.short	0x0101


	//----- nvinfo : EIATTR_VRC_CTA_INIT_COUNT
	.align		4
        /*0078*/ 	.byte	0x02, 0x4a
	.zero		1
	.zero		1


	//----- nvinfo : EIATTR_EXIT_INSTR_OFFSETS
	.align		4
        /*007c*/ 	.byte	0x04, 0x1c
        /*007e*/ 	.short	(.L_110 - .L_109)


	//   ....[0]....
.L_109:
        /*0080*/ 	.word	0x00000100


	//   ....[1]....
        /*0084*/ 	.word	0x000002d0


	//----- nvinfo : EIATTR_CRS_STACK_SIZE
	.align		4
.L_110:
        /*0088*/ 	.byte	0x04, 0x1e
        /*008a*/ 	.short	(.L_112 - .L_111)
.L_111:
        /*008c*/ 	.word	0x00000000


	//----- nvinfo : EIATTR_CBANK_PARAM_SIZE
	.align		4
.L_112:
        /*0090*/ 	.byte	0x03, 0x19
        /*0092*/ 	.short	0x0030


	//----- nvinfo : EIATTR_PARAM_CBANK
	.align		4
        /*0094*/ 	.byte	0x04, 0x0a
        /*0096*/ 	.short	(.L_114 - .L_113)
	.align		4
.L_113:
        /*0098*/ 	.word	index@(.nv.constant0._Z25normalize_weights_kernel1PdiS_S_S_Pi)
        /*009c*/ 	.short	0x0380
        /*009e*/ 	.short	0x0030


	//----- nvinfo : EIATTR_SW_WAR
	.align		4
.L_114:
        /*00a0*/ 	.byte	0x04, 0x36
        /*00a2*/ 	.short	(.L_116 - .L_115)
.L_115:
        /*00a4*/ 	.word	0x00000008
.L_116:


//--------------------- .nv.info._Z17find_index_kernelPdS_i --------------------------
	.section	.nv.info._Z17find_index_kernelPdS_i,"",@"SHT_CUDA_INFO"
	.sectionflags	@""
	.align	4


	//----- nvinfo : EIATTR_CUDA_API_VERSION
	.align		4
        /*0000*/ 	.byte	0x04, 0x37
        /*0002*/ 	.short	(.L_118 - .L_117)
.L_117:
        /*0004*/ 	.word	0x00000082


	//----- nvinfo : EIATTR_KPARAM_INFO
	.align		4
.L_118:
        /*0008*/ 	.byte	0x04, 0x17
        /*000a*/ 	.short	(.L_120 - .L_119)
.L_119:
        /*000c*/ 	.word	0x00000000
        /*0010*/ 	.short	0x0002
        /*0012*/ 	.short	0x0010
        /*0014*/ 	.byte	0x00, 0xf0, 0x11, 0x00


	//----- nvinfo : EIATTR_KPARAM_INFO
	.align		4
.L_120:
        /*0018*/ 	.byte	0x04, 0x17
        /*001a*/ 	.short	(.L_122 - .L_121)
.L_121:
        /*001c*/ 	.word	0x00000000
        /*0020*/ 	.short	0x0001
        /*0022*/ 	.short	0x0008
        /*0024*/ 	.byte	0x00, 0xf5, 0x21, 0x00


	//----- nvinfo : EIATTR_KPARAM_INFO
	.align		4
.L_122:
        /*0028*/ 	.byte	0x04, 0x17
        /*002a*/ 	.short	(.L_124 - .L_123)
.L_123:
        /*002c*/ 	.word	0x00000000
        /*0030*/ 	.short	0x0000
        /*0032*/ 	.short	0x0000
        /*0034*/ 	.byte	0x00, 0xf5, 0x21, 0x00


	//----- nvinfo : EIATTR_SPARSE_MMA_MASK
	.align		4
.L_124:
        /*0038*/ 	.byte	0x03, 0x50
        /*003a*/ 	.short	0x0000


	//----- nvinfo : EIATTR_MAXREG_COUNT
	.align		4
        /*003c*/ 	.byte	0x03, 0x1b
        /*003e*/ 	.short	0x00ff


	//----- nvinfo : EIATTR_NUM_BARRIERS
	.align		4
        /*0040*/ 	.byte	0x02, 0x4c
        /*0042*/ 	.byte	0x01
	.zero		1


	//----- nvinfo : EIATTR_EXTERNS
	.align		4
        /*0044*/ 	.byte	0x04, 0x0f
        /*0046*/ 	.short	(.L_126 - .L_125)


	//   ....[0]....
	.align		4
.L_125:
        /*0048*/ 	.word	index@(vprintf)


	//----- nvinfo : EIATTR_MERCURY_ISA_VERSION
	.align		4
.L_126:
        /*004c*/ 	.byte	0x03, 0x5f
        /*004e*/ 	.short	0x0101


	//----- nvinfo : EIATTR_VRC_CTA_INIT_COUNT
	.align		4
        /*0050*/ 	.byte	0x02, 0x4a
	.zero		1
	.zero		1


	//----- nvinfo : EIATTR_SYSCALL_OFFSETS
	.align		4
        /*0054*/ 	.byte	0x04, 0x46
        /*0056*/ 	.short	(.L_128 - .L_127)


	//   ....[0]....
.L_127:
        /*0058*/ 	.word	0x00000a40


	//----- nvinfo : EIATTR_EXIT_INSTR_OFFSETS
	.align		4
.L_128:
        /*005c*/ 	.byte	0x04, 0x1c
        /*005e*/ 	.short	(.L_130 - .L_129)


	//   ....[0]....
.L_129:
        /*0060*/ 	.word	0x00000a70


	//----- nvinfo : EIATTR_CRS_STACK_SIZE
	.align		4
.L_130:
        /*0064*/ 	.byte	0x04, 0x1e
        /*0066*/ 	.short	(.L_132 - .L_131)
.L_131:
        /*0068*/ 	.word	0x00000000


	//----- nvinfo : EIATTR_CBANK_PARAM_SIZE
	.align		4
.L_132:
        /*006c*/ 	.byte	0x03, 0x19
        /*006e*/ 	.short	0x0014


	//----- nvinfo : EIATTR_PARAM_CBANK
	.align		4
        /*0070*/ 	.byte	0x04, 0x0a
        /*0072*/ 	.short	(.L_134 - .L_133)
	.align		4
.L_133:
        /*0074*/ 	.word	index@(.nv.constant0._Z17find_index_kernelPdS_i)
        /*0078*/ 	.short	0x0380
        /*007a*/ 	.short	0x0014


	//----- nvinfo : EIATTR_SW_WAR
	.align		4
.L_134:
        /*007c*/ 	.byte	0x04, 0x36
        /*007e*/ 	.short	(.L_136 - .L_135)
.L_135:
        /*0080*/ 	.word	0x00000008
.L_136:


//--------------------- .nv.callgraph             --------------------------
	.section	.nv.callgraph,"",@"SHT_CUDA_CALLGRAPH"
	.align	4
	.sectionentsize	8
	.align		4
        /*0000*/ 	.word	0x00000000
	.align		4
        /*0004*/ 	.word	0xffffffff
	.align		4
        /*0008*/ 	.word	index@(_Z17find_index_kernelPdS_i)
	.align		4
        /*000c*/ 	.word	index@(vprintf)
	.align		4
        /*0010*/ 	.word	0x00000000
	.align		4
        /*0014*/ 	.word	0xfffffffe
	.align		4
        /*0018*/ 	.word	0x00000000
	.align		4
        /*001c*/ 	.word	0xfffffffd
	.align		4
        /*0020*/ 	.word	0x00000000
	.align		4
        /*0024*/ 	.word	0xfffffffc


//--------------------- .nv.constant4             --------------------------
	.section	.nv.constant4,"a",@progbits
	.align	8
	.align		8
.nv.constant4:
        /*0000*/ 	.dword	$str
	.align		8
        /*0008*/ 	.dword	vprintf


//--------------------- .text._Z17likelihood_kernelPdS_S_S_S_PiS0_S_PhS_S_iiiiiiS0_S_ --------------------------
	.section	.text._Z17likelihood_kernelPdS_S_S_S_PiS0_S_PhS_S_iiiiiiS0_S_,"ax",@progbits
	.align	128
        .global         _Z17likelihood_kernelPdS_S_S_S_PiS0_S_PhS_S_iiiiiiS0_S_
        .type           _Z17likelihood_kernelPdS_S_S_S_PiS0_S_PhS_S_iiiiiiS0_S_,@function
        .size           _Z17likelihood_kernelPdS_S_S_S_PiS0_S_PhS_S_iiiiiiS0_S_,(.L_x_29 - _Z17likelihood_kernelPdS_S_S_S_PiS0_S_PhS_S_iiiiiiS0_S_)
        .other          _Z17likelihood_kernelPdS_S_S_S_PiS0_S_PhS_S_iiiiiiS0_S_,@"STO_CUDA_ENTRY STV_DEFAULT"
_Z17likelihood_kernelPdS_S_S_S_PiS0_S_PhS_S_iiiiiiS0_S_:
.text._Z17likelihood_kernelPdS_S_S_S_PiS0_S_PhS_S_iiiiiiS0_S_:
[----:B------:R-:W-:Y:S01]  /*0000*/  LDC R1, c[0x0][0x37c] ;  /* 0x0000df00ff017b82 */ /* 0x000fe20000000800 */
[----:B------:R-:W0:Y:S02]  /*0010*/  S2R R0, SR_TID.X ;  /* 0x0000000000007919 */ /* 0x000e240000002100 */
[----:B0-----:R-:W-:-:S13]  /*0020*/  ISETP.NE.AND P0, PT, R0, RZ, PT ;  /* 0x000000ff0000720c */ /* 0x001fda0003f05270 */
[----:B------:R-:W-:Y:S05]  /*0030*/  @P0 EXIT ;  /* 0x000000000000094d */ /* 0x000fea0003800000 */
[----:B------:R-:W0:Y:S01]  /*0040*/  LDC.64 R2, c[0x0][0x3d0] ;  /* 0x0000f400ff027b82 */ /* 0x000e220000000a00 */
[----:B------:R-:W0:Y:S01]  /*0050*/  LDCU.64 UR4, c[0x0][0x358] ;  /* 0x00006b00ff0477ac */ /* 0x000e220008000a00 */
[----:B------:R-:W1:Y:S06]  /*0060*/  S2R R7, SR_CTAID.X ;  /* 0x0000000000077919 */ /* 0x000e6c0000002500 */
[----:B------:R-:W1:Y:S01]  /*0070*/  LDC.64 R4, c[0x0][0x3f8] ;  /* 0x0000fe00ff047b82 */ /* 0x000e620000000a00 */
[----:B0-----:R-:W2:Y:S01]  /*0080*/  LDG.E.64 R2, desc[UR4][R2.64] ;  /* 0x0000000402027981 */ /* 0x001ea2000c1e1b00 */
[----:B-1----:R-:W-:-:S05]  /*0090*/  IMAD.WIDE.U32 R4, R7, 0x8, R4 ;  /* 0x0000000807047825 */ /* 0x002fca00078e0004 */
[----:B--2---:R-:W-:Y:S01]  /*00a0*/  STG.E.64 desc[UR4][R4.64], R2 ;  /* 0x0000000204007986 */ /* 0x004fe2000c101b04 */
[----:B------:R-:W-:Y:S05]  /*00b0*/  EXIT ;  /* 0x000000000000794d */ /* 0x000fea0003800000 */
.L_x_0:
[----:B------:R-:W-:-:S00]  /*00c0*/  BRA `(.L_x_0) ;  /* 0xfffffffc00fc7947 */ /* 0x000fc0000383ffff */
[----:B------:R-:W-:-:S00]  /*00d0*/  NOP ;  /* 0x0000000000007918 */ /* 0x000fc00000000000 */
        /* <DEDUP_REMOVED lines=10> */
.L_x_29:


//--------------------- .text._Z25normalize_weights_kernel2PdS_S_Pii --------------------------
	.section	.text._Z25normalize_weights_kernel2PdS_S_Pii,"ax",@progbits
	.align	128
        .global         _Z25normalize_weights_kernel2PdS_S_Pii
        .type           _Z25normalize_weights_kernel2PdS_S_Pii,@function
        .size           _Z25normalize_weights_kernel2PdS_S_Pii,(.L_x_27 - _Z25normalize_weights_kernel2PdS_S_Pii)
        .other          _Z25normalize_weights_kernel2PdS_S_Pii,@"STO_CUDA_ENTRY STV_DEFAULT"
_Z25normalize_weights_kernel2PdS_S_Pii:
.text._Z25normalize_weights_kernel2PdS_S_Pii:
[----:B------:R-:W-:Y:S01]  /*0000*/  LDC R1, c[0x0][0x37c] ;  /* 0x0000df00ff017b82 */ /* 0x000fe20000000800 */
[----:B------:R-:W0:Y:S07]  /*0010*/  S2R R3, SR_TID.X ;  /* 0x0000000000037919 */ /* 0x000e2e0000002100 */
[----:B------:R-:W1:Y:S01]  /*0020*/  S2UR UR4, SR_CTAID.X ;  /* 0x00000000000479c3 */ /* 0x000e620000002500 */
[----:B------:R-:W2:Y:S01]  /*0030*/  LDCU.64 UR6, c[0x0][0x358] ;  /* 0x00006b00ff0677ac */ /* 0x000ea20008000a00 */
[----:B------:R-:W-:Y:S01]  /*0040*/  BSSY.RECONVERGENT B0, `(.L_x_1) ;  /* 0x0000011000007945 */ /* 0x000fe20003800200 */
[----:B------:R-:W3:Y:S05]  /*0050*/  LDCU UR8, c[0x0][0x3a0] ;  /* 0x00007400ff0877ac */ /* 0x000eea0008000800 */
[----:B------:R-:W1:Y:S01]  /*0060*/  LDC R0, c[0x0][0x360] ;  /* 0x0000d800ff007b82 */ /* 0x000e620000000800 */
[----:B0-----:R-:W-:Y:S01]  /*0070*/  ISETP.NE.AND P1, PT, R3, RZ, PT ;  /* 0x000000ff0300720c */ /* 0x001fe20003f25270 */
[----:B-1----:R-:W-:-:S05]  /*0080*/  IMAD R0, R0, UR4, R3 ;  /* 0x0000000400007c24 */ /* 0x002fca000f8e0203 */
[C---:B------:R-:W-:Y:S02]  /*0090*/  ISETP.NE.AND P0, PT, R0.reuse, RZ, PT ;  /* 0x000000ff0000720c */ /* 0x040fe40003f05270 */
[----:B---3--:R-:W-:-:S11]  /*00a0*/  ISETP.GE.AND P2, PT, R0, UR8, PT ;  /* 0x0000000800007c0c */ /* 0x008fd6000bf46270 */
[----:B------:R-:W2:Y:S02]  /*00b0*/  @!P0 LDC.64 R4, c[0x0][0x390] ;  /* 0x0000e400ff048b82 */ /* 0x000ea40000000a00 */
[----:B--2---:R0:W-:Y:S06]  /*00c0*/  @!P0 STG.E.64 desc[UR6][R4.64], RZ ;  /* 0x000000ff04008986 */ /* 0x0041ec000c101b06 */
[----:B------:R-:W-:Y:S06]  /*00d0*/  BAR.SYNC.DEFER_BLOCKING 0x0 ;  /* 0x0000000000007b1d */ /* 0x000fec0000010000 */
[----:B------:R-:W-:Y:S05]  /*00e0*/  @P1 BRA `(.L_x_2) ;  /* 0x0000000000181947 */ /* 0x000fea0003800000 */
[----:B------:R-:W1:Y:S02]  /*00f0*/  LDC.64 R2, c[0x0][0x390] ;  /* 0x0000e400ff027b82 */ /* 0x000e640000000a00 */
[----:B-1----:R-:W2:Y:S06]  /*0100*/  LDG.E.64 R2, desc[UR6][R2.64] ;  /* 0x0000000602027981 */ /* 0x002eac000c1e1b00 */
[----:B------:R-:W1:Y:S01]  /*0110*/  S2UR UR5, SR_CgaCtaId ;  /* 0x00000000000579c3 */ /* 0x000e620000008800 */
[----:B------:R-:W-:Y:S02]  /*0120*/  UMOV UR4, 0x400 ;  /* 0x0000040000047882 */ /* 0x000fe40000000000 */
[----:B-1----:R-:W-:-:S09]  /*0130*/  ULEA UR4, UR5, UR4, 0x18 ;  /* 0x0000000405047291 */ /* 0x002fd2000f8ec0ff */
[----:B--2---:R1:W-:Y:S03]  /*0140*/  STS.64 [UR4], R2 ;  /* 0x00000002ff007988 */ /* 0x0043e60008000a04 */
.L_x_2:
[----:B------:R-:W-:Y:S05]  /*0150*/  BSYNC.RECONVERGENT B0 ;  /* 0x0000000000007941 */ /* 0x000fea0003800200 */
.L_x_1:
[----:B------:R-:W-:Y:S06]  /*0160*/  BAR.SYNC.DEFER_BLOCKING 0x0 ;  /* 0x0000000000007b1d */ /* 0x000fec0000010000 */
[----:B------:R-:W-:Y:S05]  /*0170*/  @P2 EXIT ;  /* 0x000000000000294d */ /* 0x000fea0003800000 */
[----:B------:R-:W2:Y:S01]  /*0180*/  I2F.F64 R6, UR8 ;  /* 0x0000000800067d12 */ /* 0x000ea20008201c00 */
[----:B-1----:R-:W-:Y:S01]  /*0190*/  IMAD.MOV.U32 R2, RZ, RZ, 0x1 ;  /* 0x00000001ff027424 */ /* 0x002fe200078e00ff */
[----:B------:R-:W1:Y:S01]  /*01a0*/  S2UR UR5, SR_CgaCtaId ;  /* 0x00000000000579c3 */ /* 0x000e620000008800 */
[----:B------:R-:W-:Y:S01]  /*01b0*/  UMOV UR4, 0x400 ;  /* 0x0000040000047882 */ /* 0x000fe20000000000 */
[----:B------:R-:W-:Y:S04]  /*01c0*/  BSSY.RECONVERGENT B0, `(.L_x_3) ;  /* 0x0000013000007945 */ /* 0x000fe80003800200 */
[----:B------:R-:W3:Y:S08]  /*01d0*/  I2F.F64 R8, R0 ;  /* 0x0000000000087312 */ /* 0x000ef00000201c00 */
[----:B--2---:R-:W0:Y:S01]  /*01e0*/  MUFU.RCP64H R3, R7 ;  /* 0x0000000700037308 */ /* 0x004e220000001800 */
[----:B---3--:R-:W-:Y:S01]  /*01f0*/  FSETP.GEU.AND P1, PT, |R9|, 6.5827683646048100446e-37, PT ;  /* 0x036000000900780b */ /* 0x008fe20003f2e200 */
[----:B-1----:R-:W-:Y:S01]  /*0200*/  ULEA UR4, UR5, UR4, 0x18 ;  /* 0x0000000405047291 */ /* 0x002fe2000f8ec0ff */
[----:B0-----:R-:W-:-:S08]  /*0210*/  DFMA R4, -R6, R2, 1 ;  /* 0x3ff000000604742b */ /* 0x001fd00000000102 */
[----:B------:R-:W-:-:S08]  /*0220*/  DFMA R4, R4, R4, R4 ;  /* 0x000000040404722b */ /* 0x000fd00000000004 */
[----:B------:R-:W-:-:S08]  /*0230*/  DFMA R4, R2, R4, R2 ;  /* 0x000000040204722b */ /* 0x000fd00000000002 */
[----:B------:R-:W-:-:S08]  /*0240*/  DFMA R2, -R6, R4, 1 ;  /* 0x3ff000000602742b */ /* 0x000fd00000000104 */
[----:B------:R-:W-:Y:S01]  /*0250*/  DFMA R2, R4, R2, R4 ;  /* 0x000000020402722b */ /* 0x000fe20000000004 */
[----:B------:R-:W0:Y:S07]  /*0260*/  LDS.64 R4, [UR4] ;  /* 0x00000004ff047984 */ /* 0x000e2e0008000a00 */
[----:B------:R-:W-:-:S08]  /*0270*/  DMUL R10, R8, R2 ;  /* 0x00000002080a7228 */ /* 0x000fd00000000000 */
[----:B------:R-:W-:-:S08]  /*0280*/  DFMA R12, -R6, R10, R8 ;  /* 0x0000000a060c722b */ /* 0x000fd00000000108 */
[----:B------:R-:W-:-:S10]  /*0290*/  DFMA R2, R2, R12, R10 ;  /* 0x0000000c0202722b */ /* 0x000fd4000000000a */
[----:B------:R-:W-:-:S05]  /*02a0*/  FFMA R10, RZ, R7, R3 ;  /* 0x00000007ff0a7223 */ /* 0x000fca0000000003 */
[----:B------:R-:W-:-:S13]  /*02b0*/  FSETP.GT.AND P0, PT, |R10|, 1.469367938527859385e-39, PT ;  /* 0x001000000a00780b */ /* 0x000fda0003f04200 */
[----:B0-----:R-:W-:Y:S05]  /*02c0*/  @P0 BRA P1, `(.L_x_4) ;  /* 0x0000000000080947 */ /* 0x001fea0000800000 */
[----:B------:R-:W-:-:S07]  /*02d0*/  MOV R12, 0x2f0 ;  /* 0x000002f0000c7802 */ /* 0x000fce0000000f00 */
[----:B------:R-:W-:Y:S05]  /*02e0*/  CALL.REL.NOINC `($__internal_0_$__cuda_sm20_div_rn_f64_full) ;  /* 0x0000000000187944 */ /* 0x000fea0003c00000 */
.L_x_4:
[----:B------:R-:W-:Y:S05]  /*02f0*/  BSYNC.RECONVERGENT B0 ;  /* 0x0000000000007941 */ /* 0x000fea0003800200 */
.L_x_3:
[----:B------:R-:W0:Y:S01]  /*0300*/  LDC.64 R6, c[0x0][0x390] ;  /* 0x0000e400ff067b82 */ /* 0x000e220000000a00 */
[----:B------:R-:W-:Y:S01]  /*0310*/  DADD R4, R4, R2 ;  /* 0x0000000004047229 */ /* 0x000fe20000000002 */
[----:B0-----:R-:W-:-:S06]  /*0320*/  IMAD.WIDE R2, R0, 0x8, R6 ;  /* 0x0000000800027825 */ /* 0x001fcc00078e0206 */
[----:B------:R-:W-:Y:S01]  /*0330*/  STG.E.64 desc[UR6][R2.64], R4 ;  /* 0x0000000402007986 */ /* 0x000fe2000c101b06 */
[----:B------:R-:W-:Y:S05]  /*0340*/  EXIT ;  /* 0x000000000000794d */ /* 0x000fea0003800000 */
        .weak           $__internal_0_$__cuda_sm20_div_rn_f64_full
        .type           $__internal_0_$__cuda_sm20_div_rn_f64_full,@function
        .size           $__internal_0_$__cuda_sm20_div_rn_f64_full,(.L_x_27 - $__internal_0_$__cuda_sm20_div_rn_f64_full)
$__internal_0_$__cuda_sm20_div_rn_f64_full:
[C---:B------:R-:W-:Y:S01]  /*0350*/  FSETP.GEU.AND P0, PT, |R7|.reuse, 1.469367938527859385e-39, PT ;  /* 0x001000000700780b */ /* 0x040fe20003f0e200 */
[----:B------:R-:W-:Y:S01]  /*0360*/  IMAD.MOV.U32 R10, RZ, RZ, 0x1 ;  /* 0x00000001ff0a7424 */ /* 0x000fe200078e00ff */
[----:B------:R-:W-:Y:S01]  /*0370*/  LOP3.LUT R2, R7, 0x800fffff, RZ, 0xc0, !PT ;  /* 0x800fffff07027812 */ /* 0x000fe200078ec0ff */
[----:B------:R-:W-:Y:S01]  /*0380*/  BSSY.RECONVERGENT B1, `(.L_x_5) ;  /* 0x0000055000017945 */ /* 0x000fe20003800200 */
[C---:B------:R-:W-:Y:S02]  /*0390*/  FSETP.GEU.AND P2, PT, |R9|.reuse, 1.469367938527859385e-39, PT ;  /* 0x001000000900780b */ /* 0x040fe40003f4e200 */
[----:B------:R-:W-:Y:S01]  /*03a0*/  LOP3.LUT R3, R2, 0x3ff00000, RZ, 0xfc, !PT ;  /* 0x3ff0000002037812 */ /* 0x000fe200078efcff */
[----:B------:R-:W-:Y:S01]  /*03b0*/  IMAD.MOV.U32 R2, RZ, RZ, R6 ;  /* 0x000000ffff027224 */ /* 0x000fe200078e0006 */
[----:B------:R-:W-:Y:S02]  /*03c0*/  LOP3.LUT R13, R9, 0x7ff00000, RZ, 0xc0, !PT ;  /* 0x7ff00000090d7812 */ /* 0x000fe400078ec0ff */
[----:B------:R-:W-:-:S03]  /*03d0*/  LOP3.LUT R16, R7, 0x7ff00000, RZ, 0xc0, !PT ;  /* 0x7ff0000007107812 */ /* 0x000fc600078ec0ff */
[----:B------:R-:W-:Y:S01]  /*03e0*/  @!P0 DMUL R2, R6, 8.98846567431157953865e+307 ;  /* 0x7fe0000006028828 */ /* 0x000fe20000000000 */
[----:B------:R-:W-:-:S03]  /*03f0*/  ISETP.GE.U32.AND P1, PT, R13, R16, PT ;  /* 0x000000100d00720c */ /* 0x000fc60003f26070 */
[----:B------:R-:W-:Y:S02]  /*0400*/  @!P2 LOP3.LUT R20, R7, 0x7ff00000, RZ, 0xc0, !PT ;  /* 0x7ff000000714a812 */ /* 0x000fe400078ec0ff */
[----:B------:R-:W0:Y:S02]  /*0410*/  MUFU.RCP64H R11, R3 ;  /* 0x00000003000b7308 */ /* 0x000e240000001800 */
[----:B------:R-:W-:Y:S01]  /*0420*/  @!P2 ISETP.GE.U32.AND P3, PT, R13, R20, PT ;  /* 0x000000140d00a20c */ /* 0x000fe20003f66070 */
[----:B------:R-:W-:Y:S01]  /*0430*/  @!P2 IMAD.MOV.U32 R20, RZ, RZ, RZ ;  /* 0x000000ffff14a224 */ /* 0x000fe200078e00ff */
[----:B0-----:R-:W-:-:S08]  /*0440*/  DFMA R14, R10, -R2, 1 ;  /* 0x3ff000000a0e742b */ /* 0x001fd00000000802 */
[----:B------:R-:W-:Y:S01]  /*0450*/  DFMA R18, R14, R14, R14 ;  /* 0x0000000e0e12722b */ /* 0x000fe2000000000e */
[----:B------:R-:W-:-:S05]  /*0460*/  IMAD.MOV.U32 R14, RZ, RZ, 0x1ca00000 ;  /* 0x1ca00000ff0e7424 */ /* 0x000fca00078e00ff */
[C---:B------:R-:W-:Y:S02]  /*0470*/  @!P2 SEL R15, R14.reuse, 0x63400000, !P3 ;  /* 0x634000000e0fa807 */ /* 0x040fe40005800000 */
[----:B------:R-:W-:Y:S01]  /*0480*/  DFMA R18, R10, R18, R10 ;  /* 0x000000120a12722b */ /* 0x000fe2000000000a */
[----:B------:R-:W-:Y:S01]  /*0490*/  SEL R11, R14, 0x63400000, !P1 ;  /* 0x634000000e0b7807 */ /* 0x000fe20004800000 */
[----:B------:R-:W-:Y:S01]  /*04a0*/  IMAD.MOV.U32 R10, RZ, RZ, R8 ;  /* 0x000000ffff0a7224 */ /* 0x000fe200078e0008 */
[--C-:B------:R-:W-:Y:S02]  /*04b0*/  @!P2 LOP3.LUT R15, R15, 0x80000000, R9.reuse, 0xf8, !PT ;  /* 0x800000000f0fa812 */ /* 0x100fe400078ef809 */
[----:B------:R-:W-:Y:S02]  /*04c0*/  LOP3.LUT R11, R11, 0x800fffff, R9, 0xf8, !PT ;  /* 0x800fffff0b0b7812 */ /* 0x000fe400078ef809 */
[----:B------:R-:W-:Y:S01]  /*04d0*/  @!P2 LOP3.LUT R21, R15, 0x100000, RZ, 0xfc, !PT ;  /* 0x001000000f15a812 */ /* 0x000fe200078efcff */
[----:B------:R-:W-:-:S05]  /*04e0*/  DFMA R22, R18, -R2, 1 ;  /* 0x3ff000001216742b */ /* 0x000fca0000000802 */
[----:B------:R-:W-:-:S03]  /*04f0*/  @!P2 DFMA R10, R10, 2, -R20 ;  /* 0x400000000a0aa82b */ /* 0x000fc60000000814 */
[----:B------:R-:W-:Y:S01]  /*0500*/  DFMA R18, R18, R22, R18 ;  /* 0x000000161212722b */ /* 0x000fe20000000012 */
[----:B------:R-:W-:Y:S02]  /*0510*/  IMAD.MOV.U32 R23, RZ, RZ, R13 ;  /* 0x000000ffff177224 */ /* 0x000fe400078e000d */
[----:B------:R-:W-:Y:S01]  /*0520*/  IMAD.MOV.U32 R22, RZ, RZ, R16 ;  /* 0x000000ffff167224 */ /* 0x000fe200078e0010 */
[----:B------:R-:W-:-:S03]  /*0530*/  @!P0 LOP3.LUT R22, R3, 0x7ff00000, RZ, 0xc0, !PT ;  /* 0x7ff0000003168812 */ /* 0x000fc600078ec0ff */
[----:B------:R-:W-:Y:S01]  /*0540*/  @!P2 LOP3.LUT R23, R11, 0x7ff00000, RZ, 0xc0, !PT ;  /* 0x7ff000000b17a812 */ /* 0x000fe200078ec0ff */
[----:B------:R-:W-:Y:S01]  /*0550*/  DMUL R20, R18, R10 ;  /* 0x0000000a12147228 */ /* 0x000fe20000000000 */
[----:B------:R-:W-:-:S03]  /*0560*/  VIADD R24, R22, 0xffffffff ;  /* 0xffffffff16187836 */ /* 0x000fc60000000000 */
[----:B------:R-:W-:-:S04]  /*0570*/  VIADD R15, R23, 0xffffffff ;  /* 0xffffffff170f7836 */ /* 0x000fc80000000000 */
[----:B------:R-:W-:Y:S01]  /*0580*/  DFMA R16, R20, -R2, R10 ;  /* 0x800000021410722b */ /* 0x000fe2000000000a */
[----:B------:R-:W-:-:S04]  /*0590*/  ISETP.GT.U32.AND P0, PT, R15, 0x7feffffe, PT ;  /* 0x7feffffe0f00780c */ /* 0x000fc80003f04070 */
[----:B------:R-:W-:-:S03]  /*05a0*/  ISETP.GT.U32.OR P0, PT, R24, 0x7feffffe, P0 ;  /* 0x7feffffe1800780c */ /* 0x000fc60000704470 */
[----:B------:R-:W-:-:S10]  /*05b0*/  DFMA R16, R18, R16, R20 ;  /* 0x000000101210722b */ /* 0x000fd40000000014 */
[----:B------:R-:W-:Y:S05]  /*05c0*/  @P0 BRA `(.L_x_6) ;  /* 0x00000000006c0947 */ /* 0x000fea0003800000 */
[----:B------:R-:W-:-:S04]  /*05d0*/  LOP3.LUT R18, R7, 0x7ff00000, RZ, 0xc0, !PT ;  /* 0x7ff0000007127812 */ /* 0x000fc800078ec0ff */
[CC--:B------:R-:W-:Y:S02]  /*05e0*/  VIADDMNMX R8, R13.reuse, -R18.reuse, 0xb9600000, !PT ;  /* 0xb96000000d087446 */ /* 0x0c0fe40007800912 */
[----:B------:R-:W-:Y:S02]  /*05f0*/  ISETP.GE.U32.AND P0, PT, R13, R18, PT ;  /* 0x000000120d00720c */ /* 0x000fe40003f06070 */
[----:B------:R-:W-:Y:S02]  /*0600*/  VIMNMX R8, PT, PT, R8, 0x46a00000, PT ;  /* 0x46a0000008087848 */ /* 0x000fe40003fe0100 */
[----:B------:R-:W-:-:S05]  /*0610*/  SEL R13, R14, 0x63400000, !P0 ;  /* 0x634000000e0d7807 */ /* 0x000fca0004000000 */
[----:B------:R-:W-:Y:S02]  /*0620*/  IMAD.IADD R13, R8, 0x1, -R13 ;  /* 0x00000001080d7824 */ /* 0x000fe400078e0a0d */
[----:B------:R-:W-:Y:S02]  /*0630*/  IMAD.MOV.U32 R8, RZ, RZ, RZ ;  /* 0x000000ffff087224 */ /* 0x000fe400078e00ff */
[----:B------:R-:W-:-:S06]  /*0640*/  VIADD R9, R13, 0x7fe00000 ;  /* 0x7fe000000d097836 */ /* 0x000fcc0000000000 */
[----:B------:R-:W-:-:S10]  /*0650*/  DMUL R14, R16, R8 ;  /* 0x00000008100e7228 */ /* 0x000fd40000000000 */
[----:B------:R-:W-:-:S13]  /*0660*/  FSETP.GTU.AND P0, PT, |R15|, 1.469367938527859385e-39, PT ;  /* 0x001000000f00780b */ /* 0x000fda0003f0c200 */
[----:B------:R-:W-:Y:S05]  /*0670*/  @P0 BRA `(.L_x_7) ;  /* 0x0000000000940947 */ /* 0x000fea0003800000 */
[----:B------:R-:W-:Y:S01]  /*0680*/  DFMA R2, R16, -R2, R10 ;  /* 0x800000021002722b */ /* 0x000fe2000000000a */
[----:B------:R-:W-:-:S09]  /*0690*/  IMAD.MOV.U32 R8, RZ, RZ, RZ ;  /* 0x000000ffff087224 */ /* 0x000fd200078e00ff */
[C---:B------:R-:W-:Y:S02]  /*06a0*/  FSETP.NEU.AND P0, PT, R3.reuse, RZ, PT ;  /* 0x000000ff0300720b */ /* 0x040fe40003f0d000 */
[----:B------:R-:W-:-:S04]  /*06b0*/  LOP3.LUT R7, R3, 0x80000000, R7, 0x48, !PT ;  /* 0x8000000003077812 */ /* 0x000fc800078e4807 */
[----:B------:R-:W-:-:S07]  /*06c0*/  LOP3.LUT R9, R7, R9, RZ, 0xfc, !PT ;  /* 0x0000000907097212 */ /* 0x000fce00078efcff */
[----:B------:R-:W-:Y:S05]  /*06d0*/  @!P0 BRA `(.L_x_7) ;  /* 0x00000000007c8947 */ /* 0x000fea0003800000 */
[----:B------:R-:W-:Y:S01]  /*06e0*/  IMAD.MOV R3, RZ, RZ, -R13 ;  /* 0x000000ffff037224 */ /* 0x000fe200078e0a0d */
[----:B------:R-:W-:Y:S01]  /*06f0*/  DMUL.RP R8, R16, R8 ;  /* 0x0000000810087228 */ /* 0x000fe20000008000 */
[----:B------:R-:W-:Y:S01]  /*0700*/  IMAD.MOV.U32 R2, RZ, RZ, RZ ;  /* 0x000000ffff027224 */ /* 0x000fe200078e00ff */
[----:B------:R-:W-:-:S05]  /*0710*/  IADD3 R13, PT, PT, -R13, -0x43300000, RZ ;  /* 0xbcd000000d0d7810 */ /* 0x000fca0007ffe1ff */
[----:B------:R-:W-:-:S03]  /*0720*/  DFMA R2, R14, -R2, R16 ;  /* 0x800000020e02722b */ /* 0x000fc60000000010 */
[----:B------:R-:W-:-:S07]  /*0730*/  LOP3.LUT R7, R9, R7, RZ, 0x3c, !PT ;  /* 0x0000000709077212 */ /* 0x000fce00078e3cff */
[----:B------:R-:W-:-:S04]  /*0740*/  FSETP.NEU.AND P0, PT, |R3|, R13, PT ;  /* 0x0000000d0300720b */ /* 0x000fc80003f0d200 */
[----:B------:R-:W-:Y:S02]  /*0750*/  FSEL R14, R8, R14, !P0 ;  /* 0x0000000e080e7208 */ /* 0x000fe40004000000 */
[----:B------:R-:W-:Y:S01]  /*0760*/  FSEL R15, R7, R15, !P0 ;  /* 0x0000000f070f7208 */ /* 0x000fe20004000000 */
[----:B------:R-:W-:Y:S06]  /*0770*/  BRA `(.L_x_7) ;  /* 0x0000000000547947 */ /* 0x000fec0003800000 */
.L_x_6:
[----:B------:R-:W-:-:S14]  /*0780*/  DSETP.NAN.AND P0, PT, R8, R8, PT ;  /* 0x000000080800722a */ /* 0x000fdc0003f08000 */
[----:B------:R-:W-:Y:S05]  /*0790*/  @P0 BRA `(.L_x_8) ;  /* 0x0000000000440947 */ /* 0x000fea0003800000 */
[----:B------:R-:W-:-:S14]  /*07a0*/  DSETP.NAN.AND P0, PT, R6, R6, PT ;  /* 0x000000060600722a */ /* 0x000fdc0003f08000 */
[----:B------:R-:W-:Y:S05]  /*07b0*/  @P0 BRA `(.L_x_9) ;  /* 0x0000000000300947 */ /* 0x000fea0003800000 */
[----:B------:R-:W-:Y:S01]  /*07c0*/  ISETP.NE.AND P0, PT, R23, R22, PT ;  /* 0x000000161700720c */ /* 0x000fe20003f05270 */
[----:B------:R-:W-:Y:S02]  /*07d0*/  IMAD.MOV.U32 R14, RZ, RZ, 0x0 ;  /* 0x00000000ff0e7424 */ /* 0x000fe400078e00ff */
[----:B------:R-:W-:-:S10]  /*07e0*/  IMAD.MOV.U32 R15, RZ, RZ, -0x80000 ;  /* 0xfff80000ff0f7424 */ /* 0x000fd400078e00ff */
[----:B------:R-:W-:Y:S05]  /*07f0*/  @!P0 BRA `(.L_x_7) ;  /* 0x0000000000348947 */ /* 0x000fea0003800000 */
[----:B------:R-:W-:Y:S02]  /*0800*/  ISETP.NE.AND P0, PT, R23, 0x7ff00000, PT ;  /* 0x7ff000001700780c */ /* 0x000fe40003f05270 */
[----:B------:R-:W-:Y:S02]  /*0810*/  LOP3.LUT R15, R9, 0x80000000, R7, 0x48, !PT ;  /* 0x80000000090f7812 */ /* 0x000fe400078e4807 */
[----:B------:R-:W-:-:S13]  /*0820*/  ISETP.EQ.OR P0, PT, R22, RZ, !P0 ;  /* 0x000000ff1600720c */ /* 0x000fda0004702670 */
[----:B------:R-:W-:Y:S01]  /*0830*/  @P0 LOP3.LUT R2, R15, 0x7ff00000, RZ, 0xfc, !PT ;  /* 0x7ff000000f020812 */ /* 0x000fe200078efcff */
[----:B------:R-:W-:Y:S02]  /*0840*/  @!P0 IMAD.MOV.U32 R14, RZ, RZ, RZ ;  /* 0x000000ffff0e8224 */ /* 0x000fe400078e00ff */
[----:B------:R-:W-:Y:S02]  /*0850*/  @P0 IMAD.MOV.U32 R14, RZ, RZ, RZ ;  /* 0x000000ffff0e0224 */ /* 0x000fe400078e00ff */
[----:B------:R-:W-:Y:S01]  /*0860*/  @P0 IMAD.MOV.U32 R15, RZ, RZ, R2 ;  /* 0x000000ffff0f0224 */ /* 0x000fe200078e0002 */
[----:B------:R-:W-:Y:S06]  /*0870*/  BRA `(.L_x_7) ;  /* 0x0000000000147947 */ /* 0x000fec0003800000 */
.L_x_9:
[----:B------:R-:W-:Y:S01]  /*0880*/  LOP3.LUT R15, R7, 0x80000, RZ, 0xfc, !PT ;  /* 0x00080000070f7812 */ /* 0x000fe200078efcff */
[----:B------:R-:W-:Y:S01]  /*0890*/  IMAD.MOV.U32 R14, RZ, RZ, R6 ;  /* 0x000000ffff0e7224 */ /* 0x000fe200078e0006 */
[----:B------:R-:W-:Y:S06]  /*08a0*/  BRA `(.L_x_7) ;  /* 0x0000000000087947 */ /* 0x000fec0003800000 */
.L_x_8:
[----:B------:R-:W-:Y:S01]  /*08b0*/  LOP3.LUT R15, R9, 0x80000, RZ, 0xfc, !PT ;  /* 0x00080000090f7812 */ /* 0x000fe200078efcff */
[----:B------:R-:W-:-:S07]  /*08c0*/  IMAD.MOV.U32 R14, RZ, RZ, R8 ;  /* 0x000000ffff0e7224 */ /* 0x000fce00078e0008 */
.L_x_7:
[----:B------:R-:W-:Y:S05]  /*08d0*/  BSYNC.RECONVERGENT B1 ;  /* 0x0000000000017941 */ /* 0x000fea0003800200 */
.L_x_5:
[----:B------:R-:W-:Y:S02]  /*08e0*/  IMAD.MOV.U32 R13, RZ, RZ, 0x0 ;  /* 0x00000000ff0d7424 */ /* 0x000fe400078e00ff */
[----:B------:R-:W-:Y:S02]  /*08f0*/  IMAD.MOV.U32 R2, RZ, RZ, R14 ;  /* 0x000000ffff027224 */ /* 0x000fe400078e000e */
[----:B------:R-:W-:Y:S01]  /*0900*/  IMAD.MOV.U32 R3, RZ, RZ, R15 ;  /* 0x000000ffff037224 */ /* 0x000fe200078e000f */
[----:B------:R-:W-:Y:S06]  /*0910*/  RET.REL.NODEC R12 `(_Z25normalize_weights_kernel2PdS_S_Pii) ;  /* 0xfffffff40cb87950 */ /* 0x000fec0003c3ffff */
.L_x_10:
        /* <DEDUP_REMOVED lines=14> */
.L_x_27:


//--------------------- .text._Z25normalize_weights_kernel1PdiS_S_S_Pi --------------------------
	.section	.text._Z25normalize_weights_kernel1PdiS_S_S_Pi,"ax",@progbits
	.align	128
        .global         _Z25normalize_weights_kernel1PdiS_S_S_Pi
        .type           _Z25normalize_weights_kernel1PdiS_S_S_Pi,@function
        .size           _Z25normalize_weights_kernel1PdiS_S_S_Pi,(.L_x_28 - _Z25normalize_weights_kernel1PdiS_S_S_Pi)
        .other          _Z25normalize_weights_kernel1PdiS_S_S_Pi,@"STO_CUDA_ENTRY STV_DEFAULT"
_Z25normalize_weights_kernel1PdiS_S_S_Pi:
.text._Z25normalize_weights_kernel1PdiS_S_S_Pi:
[----:B------:R-:W-:Y:S01]  /*0000*/  LDC R1, c[0x0][0x37c] ;  /* 0x0000df00ff017b82 */ /* 0x000fe20000000800 */
[----:B------:R-:W0:Y:S01]  /*0010*/  S2R R0, SR_TID.X ;  /* 0x0000000000007919 */ /* 0x000e220000002100 */
[----:B------:R-:W1:Y:S06]  /*0020*/  LDCU.64 UR6, c[0x0][0x358] ;  /* 0x00006b00ff0677ac */ /* 0x000e6c0008000a00 */
[----:B------:R-:W2:Y:S01]  /*0030*/  S2UR UR4, SR_CTAID.X ;  /* 0x00000000000479c3 */ /* 0x000ea20000002500 */
[----:B------:R-:W3:Y:S01]  /*0040*/  LDCU UR5, c[0x0][0x388] ;  /* 0x00007100ff0577ac */ /* 0x000ee20008000800 */
[----:B0-----:R-:W-:-:S13]  /*0050*/  ISETP.NE.AND P0, PT, R0, RZ, PT ;  /* 0x000000ff0000720c */ /* 0x001fda0003f05270 */
[----:B------:R-:W1:Y:S02]  /*0060*/  @!P0 LDC.64 R2, c[0x0][0x390] ;  /* 0x0000e400ff028b82 */ /* 0x000e640000000a00 */
[----:B-1----:R-:W4:Y:S06]  /*0070*/  @!P0 LDG.E.64 R2, desc[UR6][R2.64] ;  /* 0x0000000602028981 */ /* 0x002f2c000c1e1b00 */
[----:B------:R-:W2:Y:S01]  /*0080*/  LDC R7, c[0x0][0x360] ;  /* 0x0000d800ff077b82 */ /* 0x000ea20000000800 */
[----:B------:R-:W0:Y:S01]  /*0090*/  @!P0 S2R R5, SR_CgaCtaId ;  /* 0x0000000000058919 */ /* 0x000e220000008800 */
[----:B--2---:R-:W-:Y:S01]  /*00a0*/  IMAD R7, R7, UR4, R0 ;  /* 0x0000000407077c24 */ /* 0x004fe2000f8e0200 */
[----:B------:R-:W-:-:S04]  /*00b0*/  @!P0 MOV R0, 0x400 ;  /* 0x0000040000008802 */ /* 0x000fc80000000f00 */
[----:B---3--:R-:W-:Y:S02]  /*00c0*/  ISETP.GE.AND P1, PT, R7, UR5, PT ;  /* 0x0000000507007c0c */ /* 0x008fe4000bf26270 */
[----:B0-----:R-:W-:-:S05]  /*00d0*/  @!P0 LEA R5, R5, R0, 0x18 ;  /* 0x0000000005058211 */ /* 0x001fca00078ec0ff */
[----:B----4-:R0:W-:Y:S01]  /*00e0*/  @!P0 STS.64 [R5], R2 ;  /* 0x0000000205008388 */ /* 0x0101e20000000a00 */
[----:B------:R-:W-:Y:S06]  /*00f0*/  BAR.SYNC.DEFER_BLOCKING 0x0 ;  /* 0x0000000000007b1d */ /* 0x000fec0000010000 */
[----:B------:R-:W-:Y:S05]  /*0100*/  @P1 EXIT ;  /* 0x000000000000194d */ /* 0x000fea0003800000 */
[----:B0-----:R-:W0:Y:S02]  /*0110*/  LDC.64 R4, c[0x0][0x380] ;  /* 0x0000e000ff047b82 */ /* 0x001e240000000a00 */
[----:B0-----:R-:W-:-:S05]  /*0120*/  IMAD.WIDE R4, R7, 0x8, R4 ;  /* 0x0000000807047825 */ /* 0x001fca00078e0204 */
[----:B------:R-:W2:Y:S01]  /*0130*/  LDG.E.64 R8, desc[UR6][R4.64] ;  /* 0x0000000604087981 */ /* 0x000ea2000c1e1b00 */
[----:B------:R-:W0:Y:S01]  /*0140*/  S2UR UR5, SR_CgaCtaId ;  /* 0x00000000000579c3 */ /* 0x000e220000008800 */
[----:B------:R-:W-:Y:S01]  /*0150*/  UMOV UR4, 0x400 ;  /* 0x0000040000047882 */ /* 0x000fe20000000000 */
[----:B------:R-:W-:Y:S01]  /*0160*/  IMAD.MOV.U32 R2, RZ, RZ, 0x1 ;  /* 0x00000001ff027424 */ /* 0x000fe200078e00ff */
[----:B------:R-:W-:Y:S01]  /*0170*/  BSSY.RECONVERGENT B0, `(.L_x_11) ;  /* 0x0000014000007945 */ /* 0x000fe20003800200 */
[----:B0-----:R-:W-:-:S09]  /*0180*/  ULEA UR4, UR5, UR4, 0x18 ;  /* 0x0000000405047291 */ /* 0x001fd2000f8ec0ff */
[----:B------:R-:W0:Y:S02]  /*0190*/  LDS.64 R6, [UR4] ;  /* 0x00000004ff067984 */ /* 0x000e240008000a00 */
[----:B0-----:R-:W0:Y:S02]  /*01a0*/  MUFU.RCP64H R3, R7 ;  /* 0x0000000700037308 */ /* 0x001e240000001800 */
[----:B0-----:R-:W-:-:S08]  /*01b0*/  DFMA R10, -R6, R2, 1 ;  /* 0x3ff00000060a742b */ /* 0x001fd00000000102 */
[----:B------:R-:W-:-:S08]  /*01c0*/  DFMA R10, R10, R10, R10 ;  /* 0x0000000a0a0a722b */ /* 0x000fd0000000000a */
[----:B------:R-:W-:-:S08]  /*01d0*/  DFMA R10, R2, R10, R2 ;  /* 0x0000000a020a722b */ /* 0x000fd00000000002 */
[----:B------:R-:W-:-:S08]  /*01e0*/  DFMA R2, -R6, R10, 1 ;  /* 0x3ff000000602742b */ /* 0x000fd0000000010a */
[----:B------:R-:W-:-:S08]  /*01f0*/  DFMA R2, R10, R2, R10 ;  /* 0x000000020a02722b */ /* 0x000fd0000000000a */
[----:B--2---:R-:W-:Y:S01]  /*0200*/  DMUL R10, R8, R2 ;  /* 0x00000002080a7228 */ /* 0x004fe20000000000 */
[----:B------:R-:W-:-:S07]  /*0210*/  FSETP.GEU.AND P1, PT, |R9|, 6.5827683646048100446e-37, PT ;  /* 0x036000000900780b */ /* 0x000fce0003f2e200 */
[----:B------:R-:W-:-:S08]  /*0220*/  DFMA R12, -R6, R10, R8 ;  /* 0x0000000a060c722b */ /* 0x000fd00000000108 */
[----:B------:R-:W-:-:S10]  /*0230*/  DFMA R2, R2, R12, R10 ;  /* 0x0000000c0202722b */ /* 0x000fd4000000000a */
[----:B------:R-:W-:-:S05]  /*0240*/  FFMA R0, RZ, R7, R3 ;  /* 0x00000007ff007223 */ /* 0x000fca0000000003 */
[----:B------:R-:W-:-:S13]  /*0250*/  FSETP.GT.AND P0, PT, |R0|, 1.469367938527859385e-39, PT ;  /* 0x001000000000780b */ /* 0x000fda0003f04200 */
[----:B------:R-:W-:Y:S05]  /*0260*/  @P0 BRA P1, `(.L_x_12) ;  /* 0x0000000000100947 */ /* 0x000fea0000800000 */
[----:B------:R-:W-:-:S07]  /*0270*/  MOV R0, 0x290 ;  /* 0x0000029000007802 */ /* 0x000fce0000000f00 */
[----:B------:R-:W-:Y:S05]  /*0280*/  CALL.REL.NOINC `($__internal_1_$__cuda_sm20_div_rn_f64_full) ;  /* 0x0000000000147944 */ /* 0x000fea0003c00000 */
[----:B------:R-:W-:Y:S02]  /*0290*/  IMAD.MOV.U32 R2, RZ, RZ, R12 ;  /* 0x000000ffff027224 */ /* 0x000fe400078e000c */
[----:B------:R-:W-:-:S07]  /*02a0*/  IMAD.MOV.U32 R3, RZ, RZ, R13 ;  /* 0x000000ffff037224 */ /* 0x000fce00078e000d */
.L_x_12:
[----:B------:R-:W-:Y:S05]  /*02b0*/  BSYNC.RECONVERGENT B0 ;  /* 0x0000000000007941 */ /* 0x000fea0003800200 */
.L_x_11:
[----:B------:R-:W-:Y:S01]  /*02c0*/  STG.E.64 desc[UR6][R4.64], R2 ;  /* 0x0000000204007986 */ /* 0x000fe2000c101b06 */
[----:B------:R-:W-:Y:S05]  /*02d0*/  EXIT ;  /* 0x000000000000794d */ /* 0x000fea0003800000 */
        .weak           $__internal_1_$__cuda_sm20_div_rn_f64_full
        .type           $__internal_1_$__cuda_sm20_div_rn_f64_full,@function
        .size           $__internal_1_$__cuda_sm20_div_rn_f64_full,(.L_x_28 - $__internal_1_$__cuda_sm20_div_rn_f64_full)
$__internal_1_$__cuda_sm20_div_rn_f64_full:
        /* <DEDUP_REMOVED lines=11> */
[----:B------:R-:W-:Y:S01]  /*0390*/  @!P2 LOP3.LUT R13, R7, 0x7ff00000, RZ, 0xc0, !PT ;  /* 0x7ff00000070da812 */ /* 0x000fe200078ec0ff */
[----:B------:R-:W-:Y:S01]  /*03a0*/  @!P2 IMAD.MOV.U32 R18, RZ, RZ, RZ ;  /* 0x000000ffff12a224 */ /* 0x000fe200078e00ff */
[----:B------:R-:W0:Y:S02]  /*03b0*/  MUFU.RCP64H R17, R3 ;  /* 0x0000000300117308 */ /* 0x000e240000001800 */
[----:B------:R-:W-:Y:S01]  /*03c0*/  @!P2 ISETP.GE.U32.AND P3, PT, R12, R13, PT ;  /* 0x0000000d0c00a20c */ /* 0x000fe20003f66070 */
[----:B------:R-:W-:-:S05]  /*03d0*/  IMAD.MOV.U32 R13, RZ, RZ, 0x1ca00000 ;  /* 0x1ca00000ff0d7424 */ /* 0x000fca00078e00ff */
[----:B------:R-:W-:-:S04]  /*03e0*/  @!P2 SEL R19, R13, 0x63400000, !P3 ;  /* 0x634000000d13a807 */ /* 0x000fc80005800000 */
[----:B------:R-:W-:-:S04]  /*03f0*/  @!P2 LOP3.LUT R19, R19, 0x80000000, R9, 0xf8, !PT ;  /* 0x800000001313a812 */ /* 0x000fc800078ef809 */
[----:B------:R-:W-:Y:S01]  /*0400*/  @!P2 LOP3.LUT R19, R19, 0x100000, RZ, 0xfc, !PT ;  /* 0x001000001313a812 */ /* 0x000fe200078efcff */
[----:B0-----:R-:W-:-:S08]  /*0410*/  DFMA R10, R16, -R2, 1 ;  /* 0x3ff00000100a742b */ /* 0x001fd00000000802 */
[----:B------:R-:W-:-:S08]  /*0420*/  DFMA R10, R10, R10, R10 ;  /* 0x0000000a0a0a722b */ /* 0x000fd0000000000a */
[----:B------:R-:W-:Y:S01]  /*0430*/  DFMA R16, R16, R10, R16 ;  /* 0x0000000a1010722b */ /* 0x000fe20000000010 */
[----:B------:R-:W-:Y:S01]  /*0440*/  SEL R11, R13, 0x63400000, !P1 ;  /* 0x634000000d0b7807 */ /* 0x000fe20004800000 */
[----:B------:R-:W-:-:S03]  /*0450*/  IMAD.MOV.U32 R10, RZ, RZ, R8 ;  /* 0x000000ffff0a7224 */ /* 0x000fc600078e0008 */
[----:B------:R-:W-:-:S03]  /*0460*/  LOP3.LUT R11, R11, 0x800fffff, R9, 0xf8, !PT ;  /* 0x800fffff0b0b7812 */ /* 0x000fc600078ef809 */
[----:B------:R-:W-:-:S03]  /*0470*/  DFMA R20, R16, -R2, 1 ;  /* 0x3ff000001014742b */ /* 0x000fc60000000802 */
[----:B------:R-:W-:-:S05]  /*0480*/  @!P2 DFMA R10, R10, 2, -R18 ;  /* 0x400000000a0aa82b */ /* 0x000fca0000000812 */
[----:B------:R-:W-:Y:S01]  /*0490*/  DFMA R16, R16, R20, R16 ;  /* 0x000000141010722b */ /* 0x000fe20000000010 */
[----:B------:R-:W-:Y:S02]  /*04a0*/  IMAD.MOV.U32 R21, RZ, RZ, R12 ;  /* 0x000000ffff157224 */ /* 0x000fe400078e000c */
[----:B------:R-:W-:Y:S01]  /*04b0*/  IMAD.MOV.U32 R20, RZ, RZ, R15 ;  /* 0x000000ffff147224 */ /* 0x000fe200078e000f */
[----:B------:R-:W-:Y:S02]  /*04c0*/  @!P0 LOP3.LUT R20, R3, 0x7ff00000, RZ, 0xc0, !PT ;  /* 0x7ff0000003148812 */ /* 0x000fe400078ec0ff */
[----:B------:R-:W-:Y:S02]  /*04d0*/  @!P2 LOP3.LUT R21, R11, 0x7ff00000, RZ, 0xc0, !PT ;  /* 0x7ff000000b15a812 */ /* 0x000fe400078ec0ff */
[----:B------:R-:W-:Y:S01]  /*04e0*/  DMUL R18, R16, R10 ;  /* 0x0000000a10127228 */ /* 0x000fe20000000000 */
[----:B------:R-:W-:Y:S02]  /*04f0*/  VIADD R23, R20, 0xffffffff ;  /* 0xffffffff14177836 */ /* 0x000fe40000000000 */
[----:B------:R-:W-:-:S05]  /*0500*/  VIADD R22, R21, 0xffffffff ;  /* 0xffffffff15167836 */ /* 0x000fca0000000000 */
        /* <DEDUP_REMOVED lines=24> */
[----:B------:R-:W-:-:S06]  /*0690*/  IMAD.MOV.U32 R2, RZ, RZ, RZ ;  /* 0x000000ffff027224 */ /* 0x000fcc00078e00ff */
[----:B------:R-:W-:-:S03]  /*06a0*/  DFMA R2, R12, -R2, R14 ;  /* 0x800000020c02722b */ /* 0x000fc6000000000e */
[----:B------:R-:W-:-:S03]  /*06b0*/  LOP3.LUT R7, R9, R7, RZ, 0x3c, !PT ;  /* 0x0000000709077212 */ /* 0x000fc600078e3cff */
[----:B------:R-:W-:-:S04]  /*06c0*/  IADD3 R2, PT, PT, -R16, -0x43300000, RZ ;  /* 0xbcd0000010027810 */ /* 0x000fc80007ffe1ff */
[----:B------:R-:W-:-:S04]  /*06d0*/  FSETP.NEU.AND P0, PT, |R3|, R2, PT ;  /* 0x000000020300720b */ /* 0x000fc80003f0d200 */
[----:B------:R-:W-:Y:S02]  /*06e0*/  FSEL R12, R8, R12, !P0 ;  /* 0x0000000c080c7208 */ /* 0x000fe40004000000 */
[----:B------:R-:W-:Y:S01]  /*06f0*/  FSEL R13, R7, R13, !P0 ;  /* 0x0000000d070d7208 */ /* 0x000fe20004000000 */
[----:B------:R-:W-:Y:S06]  /*0700*/  BRA `(.L_x_15) ;  /* 0x0000000000547947 */ /* 0x000fec0003800000 */
.L_x_14:
        /* <DEDUP_REMOVED lines=16> */
.L_x_17:
[----:B------:R-:W-:Y:S01]  /*0810*/  LOP3.LUT R13, R7, 0x80000, RZ, 0xfc, !PT ;  /* 0x00080000070d7812 */ /* 0x000fe200078efcff */
[----:B------:R-:W-:Y:S01]  /*0820*/  IMAD.MOV.U32 R12, RZ, RZ, R6 ;  /* 0x000000ffff0c7224 */ /* 0x000fe200078e0006 */
[----:B------:R-:W-:Y:S06]  /*0830*/  BRA `(.L_x_15) ;  /* 0x0000000000087947 */ /* 0x000fec0003800000 */
.L_x_16:
[----:B------:R-:W-:Y:S01]  /*0840*/  LOP3.LUT R13, R9, 0x80000, RZ, 0xfc, !PT ;  /* 0x00080000090d7812 */ /* 0x000fe200078efcff */
[----:B------:R-:W-:-:S07]  /*0850*/  IMAD.MOV.U32 R12, RZ, RZ, R8 ;  /* 0x000000ffff0c7224 */ /* 0x000fce00078e0008 */
.L_x_15:
[----:B------:R-:W-:Y:S05]  /*0860*/  BSYNC.RECONVERGENT B1 ;  /* 0x0000000000017941 */ /* 0x000fea0003800200 */
.L_x_13:
[----:B------:R-:W-:Y:S02]  /*0870*/  IMAD.MOV.U32 R2, RZ, RZ, R0 ;  /* 0x000000ffff027224 */ /* 0x000fe400078e0000 */
[----:B------:R-:W-:-:S04]  /*0880*/  IMAD.MOV.U32 R3, RZ, RZ, 0x0 ;  /* 0x00000000ff037424 */ /* 0x000fc800078e00ff */
[----:B------:R-:W-:Y:S05]  /*0890*/  RET.REL.NODEC R2 `(_Z25normalize_weights_kernel1PdiS_S_S_Pi) ;  /* 0xfffffff402d87950 */ /* 0x000fea0003c3ffff */
.L_x_18:
        /* <DEDUP_REMOVED lines=14> */
.L_x_28:


//--------------------- .text._Z17find_index_kernelPdS_i --------------------------
	.section	.text._Z17find_index_kernelPdS_i,"ax",@progbits
	.align	128
        .global         _Z17find_index_kernelPdS_i
        .type           _Z17find_index_kernelPdS_i,@function
        .size           _Z17find_index_kernelPdS_i,(.L_x_32 - _Z17find_index_kernelPdS_i)
        .other          _Z17find_index_kernelPdS_i,@"STO_CUDA_ENTRY STV_DEFAULT"
_Z17find_index_kernelPdS_i:
.text._Z17find_index_kernelPdS_i:
[----:B------:R-:W0:Y:S01]  /*0000*/  LDC R1, c[0x0][0x37c] ;  /* 0x0000df00ff017b82 */ /* 0x000e220000000800 */
[----:B------:R-:W1:Y:S01]  /*0010*/  S2R R0, SR_TID.X ;  /* 0x0000000000007919 */ /* 0x000e620000002100 */
[----:B------:R-:W2:Y:S06]  /*0020*/  LDCU UR5, c[0x0][0x2fc] ;  /* 0x00005f80ff0577ac */ /* 0x000eac0008000800 */
[----:B------:R-:W1:Y:S01]  /*0030*/  S2UR UR6, SR_CTAID.X ;  /* 0x00000000000679c3 */ /* 0x000e620000002500 */
[----:B0-----:R-:W-:Y:S01]  /*0040*/  VIADD R1, R1, 0xfffffff8 ;  /* 0xfffffff801017836 */ /* 0x001fe20000000000 */
[----:B------:R-:W0:Y:S01]  /*0050*/  LDCU UR36, c[0x0][0x390] ;  /* 0x00007200ff2477ac */ /* 0x000e220008000800 */
[----:B------:R-:W3:Y:S05]  /*0060*/  LDCU UR4, c[0x0][0x2f8] ;  /* 0x00005f00ff0477ac */ /* 0x000eea0008000800 */
[----:B------:R-:W1:Y:S01]  /*0070*/  LDC R3, c[0x0][0x360] ;  /* 0x0000d800ff037b82 */ /* 0x000e620000000800 */
[----:B---3--:R-:W-:-:S05]  /*0080*/  IADD3 R6, P1, PT, R1, UR4, RZ ;  /* 0x0000000401067c10 */ /* 0x008fca000ff3e0ff */
[----:B--2---:R-:W-:Y:S02]  /*0090*/  IMAD.X R7, RZ, RZ, UR5, P1 ;  /* 0x00000005ff077e24 */ /* 0x004fe400088e06ff */
[----:B-1----:R-:W-:-:S05]  /*00a0*/  IMAD R3, R3, UR6, R0 ;  /* 0x0000000603037c24 */ /* 0x002fca000f8e0200 */
[----:B0-----:R-:W-:-:S13]  /*00b0*/  ISETP.GE.AND P0, PT, R3, UR36, PT ;  /* 0x0000002403007c0c */ /* 0x001fda000bf06270 */
[----:B------:R-:W-:Y:S05]  /*00c0*/  @P0 BRA `(.L_x_19) ;  /* 0x0000000800600947 */ /* 0x000fea0003800000 */
[----:B------:R-:W-:Y:S01]  /*00d0*/  UISETP.GE.AND UP0, UPT, UR36, 0x1, UPT ;  /* 0x000000012400788c */ /* 0x000fe2000bf06270 */
[----:B------:R-:W-:-:S08]  /*00e0*/  MOV R0, 0xffffffff ;  /* 0xffffffff00007802 */ /* 0x000fd00000000f00 */
[----:B------:R-:W-:Y:S05]  /*00f0*/  BRA.U !UP0, `(.L_x_20) ;  /* 0x0000000908347547 */ /* 0x000fea000b800000 */
[----:B------:R-:W0:Y:S01]  /*0100*/  LDC.64 R4, c[0x0][0x388] ;  /* 0x0000e200ff047b82 */ /* 0x000e220000000a00 */
[----:B------:R-:W1:Y:S01]  /*0110*/  LDCU.64 UR8, c[0x0][0x358] ;  /* 0x00006b00ff0877ac */ /* 0x000e620008000a00 */
[----:B0-----:R-:W-:-:S06]  /*0120*/  IMAD.WIDE R4, R3, 0x8, R4 ;  /* 0x0000000803047825 */ /* 0x001fcc00078e0204 */
[----:B-1----:R-:W5:Y:S01]  /*0130*/  LDG.E.64 R4, desc[UR8][R4.64] ;  /* 0x0000000804047981 */ /* 0x002f62000c1e1b00 */
[----:B------:R-:W-:Y:S01]  /*0140*/  UISETP.GE.U32.AND UP1, UPT, UR36, 0x10, UPT ;  /* 0x000000102400788c */ /* 0x000fe2000bf26070 */
[----:B------:R-:W-:Y:S01]  /*0150*/  IMAD.MOV.U32 R0, RZ, RZ, -0x1 ;  /* 0xffffffffff007424 */ /* 0x000fe200078e00ff */
[----:B------:R-:W-:Y:S01]  /*0160*/  ULOP3.LUT UR6, UR36, 0xf, URZ, 0xc0, !UPT ;  /* 0x0000000f24067892 */ /* 0x000fe2000f8ec0ff */
[----:B------:R-:W-:-:S03]  /*0170*/  IMAD.MOV.U32 R3, RZ, RZ, RZ ;  /* 0x000000ffff037224 */ /* 0x000fc600078e00ff */
[----:B------:R-:W-:-:S03]  /*0180*/  UISETP.NE.AND UP0, UPT, UR6, URZ, UPT ;  /* 0x000000ff0600728c */ /* 0x000fc6000bf05270 */
[----:B------:R-:W-:Y:S08]  /*0190*/  BRA.U !UP1, `(.L_x_21) ;  /* 0x0000000109f87547 */ /* 0x000ff0000b800000 */
[----:B------:R-:W0:Y:S01]  /*01a0*/  LDCU.64 UR4, c[0x0][0x380] ;  /* 0x00007000ff0477ac */ /* 0x000e220008000a00 */
[----:B------:R-:W-:Y:S01]  /*01b0*/  MOV R0, 0xffffffff ;  /* 0xffffffff00007802 */ /* 0x000fe20000000f00 */
[----:B------:R-:W-:Y:S01]  /*01c0*/  IMAD.MOV.U32 R2, RZ, RZ, RZ ;  /* 0x000000ffff027224 */ /* 0x000fe200078e00ff */
[----:B------:R-:W-:-:S06]  /*01d0*/  ULOP3.LUT UR7, UR36, 0x7ffffff0, URZ, 0xc0, !UPT ;  /* 0x7ffffff024077892 */ /* 0x000fcc000f8ec0ff */
[----:B------:R-:W-:Y:S01]  /*01e0*/  IMAD.U32 R3, RZ, RZ, UR7 ;  /* 0x00000007ff037e24 */ /* 0x000fe2000f8e00ff */
[----:B0-----:R-:W-:-:S04]  /*01f0*/  UIADD3 UR4, UP1, UPT, UR4, 0x40, URZ ;  /* 0x0000004004047890 */ /* 0x001fc8000ff3e0ff */
[----:B------:R-:W-:Y:S02]  /*0200*/  UIADD3.X UR5, UPT, UPT, URZ, UR5, URZ, UP1, !UPT ;  /* 0x00000005ff057290 */ /* 0x000fe40008ffe4ff */
[----:B------:R-:W-:-:S04]  /*0210*/  MOV R8, UR4 ;  /* 0x0000000400087c02 */ /* 0x000fc80008000f00 */
[----:B------:R-:W-:-:S07]  /*0220*/  IMAD.U32 R9, RZ, RZ, UR5 ;  /* 0x00000005ff097e24 */ /* 0x000fce000f8e00ff */
.L_x_22:
[----:B------:R-:W2:Y:S04]  /*0230*/  LDG.E.64 R14, desc[UR8][R8.64+-0x40] ;  /* 0xffffc008080e7981 */ /* 0x000ea8000c1e1b00 */
[----:B------:R-:W3:Y:S04]  /*0240*/  LDG.E.64 R16, desc[UR8][R8.64+-0x38] ;  /* 0xffffc80808107981 */ /* 0x000ee8000c1e1b00 */
[----:B------:R-:W4:Y:S04]  /*0250*/  LDG.E.64 R18, desc[UR8][R8.64+-0x30] ;  /* 0xffffd00808127981 */ /* 0x000f28000c1e1b00 */
[----:B------:R-:W4:Y:S04]  /*0260*/  LDG.E.64 R20, desc[UR8][R8.64+-0x28] ;  /* 0xffffd80808147981 */ /* 0x000f28000c1e1b00 */
[----:B------:R-:W4:Y:S04]  /*0270*/  LDG.E.64 R22, desc[UR8][R8.64+-0x20] ;  /* 0xffffe00808167981 */ /* 0x000f28000c1e1b00 */
[----:B------:R-:W4:Y:S04]  /*0280*/  LDG.E.64 R24, desc[UR8][R8.64+-0x18] ;  /* 0xffffe80808187981 */ /* 0x000f28000c1e1b00 */
[----:B------:R-:W4:Y:S04]  /*0290*/  LDG.E.64 R10, desc[UR8][R8.64+-0x10] ;  /* 0xfffff008080a7981 */ /* 0x000f28000c1e1b00 */
[----:B------:R-:W4:Y:S01]  /*02a0*/  LDG.E.64 R12, desc[UR8][R8.64+-0x8] ;  /* 0xfffff808080c7981 */ /* 0x000f22000c1e1b00 */
[----:B--2--5:R-:W-:-:S03]  /*02b0*/  DSETP.GE.AND P6, PT, R14, R4, PT ;  /* 0x000000040e00722a */ /* 0x024fc60003fc6000 */
[----:B------:R-:W2:Y:S01]  /*02c0*/  LDG.E.64 R14, desc[UR8][R8.64] ;  /* 0x00000008080e7981 */ /* 0x000ea2000c1e1b00 */
[----:B---3--:R-:W-:-:S03]  /*02d0*/  DSETP.GE.AND P0, PT, R16, R4, PT ;  /* 0x000000041000722a */ /* 0x008fc60003f06000 */
[----:B------:R-:W3:Y:S01]  /*02e0*/  LDG.E.64 R16, desc[UR8][R8.64+0x8] ;  /* 0x0000080808107981 */ /* 0x000ee2000c1e1b00 */
[----:B----4-:R-:W-:-:S03]  /*02f0*/  DSETP.GE.AND P1, PT, R18, R4, PT ;  /* 0x000000041200722a */ /* 0x010fc60003f26000 */
[----:B------:R-:W4:Y:S01]  /*0300*/  LDG.E.64 R18, desc[UR8][R8.64+0x10] ;  /* 0x0000100808127981 */ /* 0x000f22000c1e1b00 */
[----:B------:R-:W-:-:S03]  /*0310*/  DSETP.GE.AND P2, PT, R20, R4, PT ;  /* 0x000000041400722a */ /* 0x000fc60003f46000 */
[----:B------:R-:W4:Y:S01]  /*0320*/  LDG.E.64 R20, desc[UR8][R8.64+0x18] ;  /* 0x0000180808147981 */ /* 0x000f22000c1e1b00 */
[--C-:B------:R-:W-:Y:S01]  /*0330*/  DSETP.GE.AND P3, PT, R22, R4.reuse, PT ;  /* 0x000000041600722a */ /* 0x100fe20003f66000 */
[----:B------:R-:W-:Y:S02]  /*0340*/  SEL R0, R2, R0, P6 ;  /* 0x0000000002007207 */ /* 0x000fe40003000000 */
[----:B------:R-:W4:Y:S01]  /*0350*/  LDG.E.64 R22, desc[UR8][R8.64+0x20] ;  /* 0x0000200808167981 */ /* 0x000f22000c1e1b00 */
[----:B------:R-:W-:-:S03]  /*0360*/  DSETP.GE.AND P4, PT, R24, R4, PT ;  /* 0x000000041800722a */ /* 0x000fc60003f86000 */
[----:B------:R-:W4:Y:S01]  /*0370*/  LDG.E.64 R24, desc[UR8][R8.64+0x28] ;  /* 0x0000280808187981 */ /* 0x000f22000c1e1b00 */
[----:B------:R-:W-:-:S03]  /*0380*/  DSETP.GE.AND P5, PT, R10, R4, PT ;  /* 0x000000040a00722a */ /* 0x000fc60003fa6000 */
[----:B------:R-:W4:Y:S01]  /*0390*/  LDG.E.64 R10, desc[UR8][R8.64+0x30] ;  /* 0x00003008080a7981 */ /* 0x000f22000c1e1b00 */
[----:B------:R-:W-:-:S03]  /*03a0*/  DSETP.GE.AND P6, PT, R12, R4, PT ;  /* 0x000000040c00722a */ /* 0x000fc60003fc6000 */
[----:B------:R-:W4:Y:S01]  /*03b0*/  LDG.E.64 R12, desc[UR8][R8.64+0x38] ;  /* 0x00003808080c7981 */ /* 0x000f22000c1e1b00 */
[C---:B------:R-:W-:Y:S01]  /*03c0*/  @P0 IADD3 R0, PT, PT, R2.reuse, 0x1, RZ ;  /* 0x0000000102000810 */ /* 0x040fe20007ffe0ff */
[C---:B------:R-:W-:Y:S01]  /*03d0*/  @P1 VIADD R0, R2.reuse, 0x2 ;  /* 0x0000000202001836 */ /* 0x040fe20000000000 */
[C---:B------:R-:W-:Y:S01]  /*03e0*/  @P2 IADD3 R0, PT, PT, R2.reuse, 0x3, RZ ;  /* 0x0000000302002810 */ /* 0x040fe20007ffe0ff */
[C---:B------:R-:W-:Y:S01]  /*03f0*/  @P3 VIADD R0, R2.reuse, 0x4 ;  /* 0x0000000402003836 */ /* 0x040fe20000000000 */
[C---:B------:R-:W-:Y:S02]  /*0400*/  @P4 IADD3 R0, PT, PT, R2.reuse, 0x5, RZ ;  /* 0x0000000502004810 */ /* 0x040fe40007ffe0ff */
[----:B------:R-:W-:-:S04]  /*0410*/  @P5 VIADD R0, R2, 0x6 ;  /* 0x0000000602005836 */ /* 0x000fc80000000000 */
[----:B------:R-:W-:Y:S01]  /*0420*/  @P6 IADD3 R0, PT, PT, R2, 0x7, RZ ;  /* 0x0000000702006810 */ /* 0x000fe20007ffe0ff */
[--C-:B--2---:R-:W-:Y:S02]  /*0430*/  DSETP.GE.AND P0, PT, R14, R4.reuse, PT ;  /* 0x000000040e00722a */ /* 0x104fe40003f06000 */
[--C-:B---3--:R-:W-:Y:S02]  /*0440*/  DSETP.GE.AND P1, PT, R16, R4.reuse, PT ;  /* 0x000000041000722a */ /* 0x108fe40003f26000 */
[--C-:B----4-:R-:W-:Y:S02]  /*0450*/  DSETP.GE.AND P2, PT, R18, R4.reuse, PT ;  /* 0x000000041200722a */ /* 0x110fe40003f46000 */
[----:B------:R-:W-:-:S08]  /*0460*/  DSETP.GE.AND P3, PT, R20, R4, PT ;  /* 0x000000041400722a */ /* 0x000fd00003f66000 */
[C---:B------:R-:W-:Y:S01]  /*0470*/  @P0 VIADD R0, R2.reuse, 0x8 ;  /* 0x0000000802000836 */ /* 0x040fe20000000000 */
[--C-:B------:R-:W-:Y:S01]  /*0480*/  DSETP.GE.AND P0, PT, R22, R4.reuse, PT ;  /* 0x000000041600722a */ /* 0x100fe20003f06000 */
[C---:B------:R-:W-:Y:S01]  /*0490*/  @P1 IADD3 R0, PT, PT, R2.reuse, 0x9, RZ ;  /* 0x0000000902001810 */ /* 0x040fe20007ffe0ff */
[--C-:B------:R-:W-:Y:S01]  /*04a0*/  DSETP.GE.AND P1, PT, R24, R4.reuse, PT ;  /* 0x000000041800722a */ /* 0x100fe20003f26000 */
[C---:B------:R-:W-:Y:S01]  /*04b0*/  @P2 VIADD R0, R2.reuse, 0xa ;  /* 0x0000000a02002836 */ /* 0x040fe20000000000 */
[--C-:B------:R-:W-:Y:S01]  /*04c0*/  DSETP.GE.AND P2, PT, R10, R4.reuse, PT ;  /* 0x000000040a00722a */ /* 0x100fe20003f46000 */
[----:B------:R-:W-:Y:S01]  /*04d0*/  @P3 IADD3 R0, PT, PT, R2, 0xb, RZ ;  /* 0x0000000b02003810 */ /* 0x000fe20007ffe0ff */
[----:B------:R-:W-:-:S08]  /*04e0*/  DSETP.GE.AND P3, PT, R12, R4, PT ;  /* 0x000000040c00722a */ /* 0x000fd00003f66000 */
[C---:B------:R-:W-:Y:S02]  /*04f0*/  @P0 VIADD R0, R2.reuse, 0xc ;  /* 0x0000000c02000836 */ /* 0x040fe40000000000 */
[----:B------:R-:W-:Y:S02]  /*0500*/  @P1 IADD3 R0, PT, PT, R2, 0xd, RZ ;  /* 0x0000000d02001810 */ /* 0x000fe40007ffe0ff */
[----:B------:R-:W-:Y:S01]  /*0510*/  IADD3 R8, P1, PT, R8, 0x80, RZ ;  /* 0x0000008008087810 */ /* 0x000fe20007f3e0ff */
[----:B------:R-:W-:-:S03]  /*0520*/  @P2 VIADD R0, R2, 0xe ;  /* 0x0000000e02002836 */ /* 0x000fc60000000000 */
[----:B------:R-:W-:Y:S02]  /*0530*/  IADD3.X R9, PT, PT, RZ, R9, RZ, P1, !PT ;  /* 0x00000009ff097210 */ /* 0x000fe40000ffe4ff */
[C---:B------:R-:W-:Y:S01]  /*0540*/  @P3 IADD3 R0, PT, PT, R2.reuse, 0xf, RZ ;  /* 0x0000000f02003810 */ /* 0x040fe20007ffe0ff */
[----:B------:R-:W-:-:S05]  /*0550*/  VIADD R2, R2, 0x10 ;  /* 0x0000001002027836 */ /* 0x000fca0000000000 */
[----:B------:R-:W-:-:S13]  /*0560*/  ISETP.NE.AND P0, PT, R2, R3, PT ;  /* 0x000000030200720c */ /* 0x000fda0003f05270 */
[----:B------:R-:W-:Y:S05]  /*0570*/  @P0 BRA `(.L_x_22) ;  /* 0xfffffffc002c0947 */ /* 0x000fea000383ffff */
.L_x_21:
[----:B------:R-:W-:Y:S05]  /*0580*/  BRA.U !UP0, `(.L_x_20) ;  /* 0x0000000508107547 */ /* 0x000fea000b800000 */
[----:B------:R-:W-:Y:S02]  /*0590*/  UISETP.GE.U32.AND UP0, UPT, UR6, 0x8, UPT ;  /* 0x000000080600788c */ /* 0x000fe4000bf06070 */
[----:B------:R-:W-:-:S04]  /*05a0*/  ULOP3.LUT UR5, UR36, 0x7, URZ, 0xc0, !UPT ;  /* 0x0000000724057892 */ /* 0x000fc8000f8ec0ff */
[----:B------:R-:W-:-:S03]  /*05b0*/  UISETP.NE.AND UP1, UPT, UR5, URZ, UPT ;  /* 0x000000ff0500728c */ /* 0x000fc6000bf25270 */
[----:B------:R-:W-:Y:S08]  /*05c0*/  BRA.U !UP0, `(.L_x_23) ;  /* 0x00000001086c7547 */ /* 0x000ff0000b800000 */
[----:B------:R-:W0:Y:S02]  /*05d0*/  LDC.64 R14, c[0x0][0x380] ;  /* 0x0000e000ff0e7b82 */ /* 0x000e240000000a00 */
[----:B0-----:R-:W-:-:S05]  /*05e0*/  IMAD.WIDE.U32 R14, R3, 0x8, R14 ;  /* 0x00000008030e7825 */ /* 0x001fca00078e000e */
        /* <DEDUP_REMOVED lines=8> */
[----:B--2--5:R-:W-:-:S02]  /*0670*/  DSETP.GE.AND P1, PT, R18, R4, PT ;  /* 0x000000041200722a */ /* 0x024fc40003f26000 */
[--C-:B---3--:R-:W-:Y:S02]  /*0680*/  DSETP.GE.AND P2, PT, R20, R4.reuse, PT ;  /* 0x000000041400722a */ /* 0x108fe40003f46000 */
[--C-:B----4-:R-:W-:Y:S02]  /*0690*/  DSETP.GE.AND P3, PT, R22, R4.reuse, PT ;  /* 0x000000041600722a */ /* 0x110fe40003f66000 */
[----:B------:R-:W-:-:S06]  /*06a0*/  DSETP.GE.AND P0, PT, R16, R4, PT ;  /* 0x000000041000722a */ /* 0x000fcc0003f06000 */
[C---:B------:R-:W-:Y:S01]  /*06b0*/  SEL R0, R3.reuse, R0, P0 ;  /* 0x0000000003007207 */ /* 0x040fe20000000000 */
[--C-:B------:R-:W-:Y:S01]  /*06c0*/  DSETP.GE.AND P0, PT, R8, R4.reuse, PT ;  /* 0x000000040800722a */ /* 0x100fe20003f06000 */
[C---:B------:R-:W-:Y:S01]  /*06d0*/  @P1 VIADD R0, R3.reuse, 0x1 ;  /* 0x0000000103001836 */ /* 0x040fe20000000000 */
[--C-:B------:R-:W-:Y:S01]  /*06e0*/  DSETP.GE.AND P1, PT, R10, R4.reuse, PT ;  /* 0x000000040a00722a */ /* 0x100fe20003f26000 */
[C---:B------:R-:W-:Y:S02]  /*06f0*/  @P2 IADD3 R0, PT, PT, R3.reuse, 0x2, RZ ;  /* 0x0000000203002810 */ /* 0x040fe40007ffe0ff */
[----:B------:R-:W-:Y:S01]  /*0700*/  @P3 VIADD R0, R3, 0x3 ;  /* 0x0000000303003836 */ /* 0x000fe20000000000 */
[--C-:B------:R-:W-:Y:S02]  /*0710*/  DSETP.GE.AND P2, PT, R12, R4.reuse, PT ;  /* 0x000000040c00722a */ /* 0x100fe40003f46000 */
[----:B------:R-:W-:-:S06]  /*0720*/  DSETP.GE.AND P3, PT, R24, R4, PT ;  /* 0x000000041800722a */ /* 0x000fcc0003f66000 */
[C---:B------:R-:W-:Y:S02]  /*0730*/  @P0 IADD3 R0, PT, PT, R3.reuse, 0x4, RZ ;  /* 0x0000000403000810 */ /* 0x040fe40007ffe0ff */
[----:B------:R-:W-:-:S04]  /*0740*/  @P1 VIADD R0, R3, 0x5 ;  /* 0x0000000503001836 */ /* 0x000fc80000000000 */
[C---:B------:R-:W-:Y:S02]  /*0750*/  @P2 IADD3 R0, PT, PT, R3.reuse, 0x6, RZ ;  /* 0x0000000603002810 */ /* 0x040fe40007ffe0ff */
[C---:B------:R-:W-:Y:S01]  /*0760*/  @P3 VIADD R0, R3.reuse, 0x7 ;  /* 0x0000000703003836 */ /* 0x040fe20000000000 */
[----:B------:R-:W-:-:S07]  /*0770*/  IADD3 R3, PT, PT, R3, 0x8, RZ ;  /* 0x0000000803037810 */ /* 0x000fce0007ffe0ff */
.L_x_23:
        /* <DEDUP_REMOVED lines=10> */
[----:B------:R-:W4:Y:S01]  /*0820*/  LDG.E.64 R10, desc[UR8][R8.64] ;  /* 0x00000008080a7981 */ /* 0x000f22000c1e1b00 */
[----:B--2--5:R-:W-:-:S02]  /*0830*/  DSETP.GE.AND P1, PT, R12, R4, PT ;  /* 0x000000040c00722a */ /* 0x024fc40003f26000 */
[--C-:B---3--:R-:W-:Y:S02]  /*0840*/  DSETP.GE.AND P2, PT, R14, R4.reuse, PT ;  /* 0x000000040e00722a */ /* 0x108fe40003f46000 */
[--C-:B----4-:R-:W-:Y:S02]  /*0850*/  DSETP.GE.AND P3, PT, R16, R4.reuse, PT ;  /* 0x000000041000722a */ /* 0x110fe40003f66000 */
[----:B------:R-:W-:-:S06]  /*0860*/  DSETP.GE.AND P0, PT, R10, R4, PT ;  /* 0x000000040a00722a */ /* 0x000fcc0003f06000 */
[C---:B------:R-:W-:Y:S02]  /*0870*/  SEL R0, R3.reuse, R0, P0 ;  /* 0x0000000003007207 */ /* 0x040fe40000000000 */
[C---:B------:R-:W-:Y:S02]  /*0880*/  @P1 VIADD R0, R3.reuse, 0x1 ;  /* 0x0000000103001836 */ /* 0x040fe40000000000 */
[C---:B------:R-:W-:Y:S02]  /*0890*/  @P2 IADD3 R0, PT, PT, R3.reuse, 0x2, RZ ;  /* 0x0000000203002810 */ /* 0x040fe40007ffe0ff */
[C---:B------:R-:W-:Y:S01]  /*08a0*/  @P3 VIADD R0, R3.reuse, 0x3 ;  /* 0x0000000303003836 */ /* 0x040fe20000000000 */
[----:B------:R-:W-:-:S07]  /*08b0*/  IADD3 R3, PT, PT, R3, 0x4, RZ ;  /* 0x0000000403037810 */ /* 0x000fce0007ffe0ff */
.L_x_24:
[----:B------:R-:W-:Y:S05]  /*08c0*/  BRA.U !UP1, `(.L_x_20) ;  /* 0x0000000109407547 */ /* 0x000fea000b800000 */
[----:B------:R-:W0:Y:S01]  /*08d0*/  LDC.64 R8, c[0x0][0x380] ;  /* 0x0000e000ff087b82 */ /* 0x000e220000000a00 */
[----:B------:R-:W-:Y:S01]  /*08e0*/  UIADD3 UR4, UPT, UPT, -UR4, URZ, URZ ;  /* 0x000000ff04047290 */ /* 0x000fe2000fffe1ff */
[----:B0-----:R-:W-:-:S04]  /*08f0*/  IMAD.WIDE.U32 R8, R3, 0x8, R8 ;  /* 0x0000000803087825 */ /* 0x001fc800078e0008 */
[----:B------:R-:W-:Y:S01]  /*0900*/  IMAD.MOV.U32 R2, RZ, RZ, R8 ;  /* 0x000000ffff027224 */ /* 0x000fe200078e0008 */
[----:B------:R-:W-:-:S07]  /*0910*/  MOV R11, R9 ;  /* 0x00000009000b7202 */ /* 0x000fce0000000f00 */
.L_x_25:
[----:B------:R-:W-:Y:S01]  /*0920*/  IMAD.MOV.U32 R8, RZ, RZ, R2 ;  /* 0x000000ffff087224 */ /* 0x000fe200078e0002 */
[----:B------:R-:W-:-:S06]  /*0930*/  MOV R9, R11 ;  /* 0x0000000b00097202 */ /* 0x000fcc0000000f00 */
[----:B------:R-:W2:Y:S01]  /*0940*/  LDG.E.64 R8, desc[UR8][R8.64] ;  /* 0x0000000808087981 */ /* 0x000ea2000c1e1b00 */
[----:B------:R-:W-:Y:S01]  /*0950*/  UIADD3 UR4, UPT, UPT, UR4, 0x1, URZ ;  /* 0x0000000104047890 */ /* 0x000fe2000fffe0ff */
[----:B------:R-:W-:-:S03]  /*0960*/  IADD3 R2, P1, PT, R2, 0x8, RZ ;  /* 0x0000000802027810 */ /* 0x000fc60007f3e0ff */
[----:B------:R-:W-:Y:S02]  /*0970*/  UISETP.NE.AND UP0, UPT, UR4, URZ, UPT ;  /* 0x000000ff0400728c */ /* 0x000fe4000bf05270 */
[----:B------:R-:W-:Y:S01]  /*0980*/  IMAD.X R11, RZ, RZ, R11, P1 ;  /* 0x000000ffff0b7224 */ /* 0x000fe200008e060b */
[----:B--2--5:R-:W-:-:S06]  /*0990*/  DSETP.GE.AND P0, PT, R8, R4, PT ;  /* 0x000000040800722a */ /* 0x024fcc0003f06000 */
[C---:B------:R-:W-:Y:S02]  /*09a0*/  SEL R0, R3.reuse, R0, P0 ;  /* 0x0000000003007207 */ /* 0x040fe40000000000 */
[----:B------:R-:W-:Y:S01]  /*09b0*/  IADD3 R3, PT, PT, R3, 0x1, RZ ;  /* 0x0000000103037810 */ /* 0x000fe20007ffe0ff */
[----:B------:R-:W-:Y:S06]  /*09c0*/  BRA.U UP0, `(.L_x_25) ;  /* 0xfffffffd00d47547 */ /* 0x000fec000b83ffff */
.L_x_20:
[----:B------:R-:W-:Y:S01]  /*09d0*/  MOV R2, 0x8 ;  /* 0x0000000800027802 */ /* 0x000fe20000000f00 */
[----:B------:R0:W-:Y:S01]  /*09e0*/  STL [R1], R0 ;  /* 0x0000000001007387 */ /* 0x0001e20000100800 */
[----:B------:R-:W1:Y:S04]  /*09f0*/  LDCU.64 UR4, c[0x4][URZ] ;  /* 0x01000000ff0477ac */ /* 0x000e680008000a00 */
[----:B------:R-:W2:Y:S01]  /*0a00*/  LDC.64 R2, c[0x4][R2] ;  /* 0x0100000002027b82 */ /* 0x000ea20000000a00 */
[----:B-1---5:R-:W-:Y:S01]  /*0a10*/  IMAD.U32 R4, RZ, RZ, UR4 ;  /* 0x00000004ff047e24 */ /* 0x022fe2000f8e00ff */
[----:B0-----:R-:W-:-:S07]  /*0a20*/  MOV R5, UR5 ;  /* 0x0000000500057c02 */ /* 0x001fce0008000f00 */
[----:B------:R-:W-:-:S07]  /*0a30*/  LEPC R20, `(.L_x_19) ;  /* 0x000000001014794e */ /* 0x000fce0000000000 */
[----:B--2---:R-:W-:Y:S05]  /*0a40*/  CALL.ABS.NOINC R2 ;  /* 0x0000000002007343 */ /* 0x004fea0003c00000 */
.L_x_19:
[----:B------:R-:W-:Y:S05]  /*0a50*/  WARPSYNC.ALL ;  /* 0x0000000000007948 */ /* 0x000fea0003800000 */
[----:B------:R-:W-:Y:S06]  /*0a60*/  BAR.SYNC.DEFER_BLOCKING 0x0 ;  /* 0x0000000000007b1d */ /* 0x000fec0000010000 */
[----:B------:R-:W-:Y:S05]  /*0a70*/  EXIT ;  /* 0x000000000000794d */ /* 0x000fea0003800000 */
.L_x_26:
        /* <DEDUP_REMOVED lines=16> */
.L_x_32:


//--------------------- .nv.global.init           --------------------------
	.section	.nv.global.init,"aw",@progbits
.nv.global.init:
	.type		$str,@object
	.size		$str,(.L_0 - $str)
$str:
        /*0000*/ 	.byte	0x69, 0x64, 0x78, 0x3d, 0x25, 0x64, 0x0a, 0x00
.L_0:


//--------------------- .nv.shared.reserved.0     --------------------------
	.section	.nv.shared.reserved.0,"aw",@nobits
	.weak		__nv_reservedSMEM_offset_0_alias
	.size		__nv_reservedSMEM_offset_0_alias, 0, 64
	.other		__nv_reservedSMEM_offset_0_alias,@"STO_CUDA_RESERVED_SHARED STV_DEFAULT"
__nv_reservedSMEM_offset_0_alias:
	.zero		0
	.zero		64


//--------------------- .nv.shared._Z25normalize_weights_kernel2PdS_S_Pii --------------------------
	.section	.nv.shared._Z25normalize_weights_kernel2PdS_S_Pii,"aw",@nobits
	.sectionflags	@""
	.align	8
.nv.shared._Z25normalize_weights_kernel2PdS_S_Pii:
	.zero		1032


//--------------------- .nv.shared._Z25normalize_weights_kernel1PdiS_S_S_Pi --------------------------
	.section	.nv.shared._Z25normalize_weights_kernel1PdiS_S_S_Pi,"aw",@nobits
	.sectionflags	@""
	.align	8
.nv.shared._Z25normalize_weights_kernel1PdiS_S_S_Pi:
	.zero		1032


//--------------------- .nv.constant0._Z17likelihood_kernelPdS_S_S_S_PiS0_S_PhS_S_iiiiiiS0_S_ --------------------------
	.section	.nv.constant0._Z17likelihood_kernelPdS_S_S_S_PiS0_S_PhS_S_iiiiiiS0_S_,"a",@progbits
	.sectionflags	@""
	.align	4
.nv.constant0._Z17likelihood_kernelPdS_S_S_S_PiS0_S_PhS_S_iiiiiiS0_S_:
	.zero		1024


//--------------------- .nv.constant0._Z25normalize_weights_kernel2PdS_S_Pii --------------------------
	.section	.nv.constant0._Z25normalize_weights_kernel2PdS_S_Pii,"a",@progbits
	.sectionflags	@""
	.align	4
.nv.constant0._Z25normalize_weights_kernel2PdS_S_Pii:
	.zero		932


//--------------------- .nv.constant0._Z25normalize_weights_kernel1PdiS_S_S_Pi --------------------------
	.section	.nv.constant0._Z25normalize_weights_kernel1PdiS_S_S_Pi,"a",@progbits
	.sectionflags	@""
	.align	4
.nv.constant0._Z25normalize_weights_kernel1PdiS_S_S_Pi:
	.zero		944


//--------------------- .nv.constant0._Z17find_index_kernelPdS_i --------------------------
	.section	.nv.constant0._Z17find_index_kernelPdS_i,"a",@progbits
	.sectionflags	@""
	.align	4
.nv.constant0._Z17find_index_kernelPdS_i:
	.zero		916


//--------------------- SYMBOLS --------------------------

	.type		.nv.reservedSmem.offset0,@object
	.size		.nv.reservedSmem.offset0,0x4
	.type		.nv.reservedSmem.cap,@object
	.size		.nv.reservedSmem.cap,0x4
	.type		vprintf,@function
